//
// Generated by NVIDIA NVVM Compiler
//
// Compiler Build ID: CL-36424714
// Cuda compilation tools, release 13.0, V13.0.88
// Based on NVVM 20.0.0
//

.version 9.0
.target sm_100
.address_size 64

	// .globl	_Z9rowThreadPiS_S_i

.visible .entry _Z9rowThreadPiS_S_i(
	.param .u64 .ptr .align 1 _Z9rowThreadPiS_S_i_param_0,
	.param .u64 .ptr .align 1 _Z9rowThreadPiS_S_i_param_1,
	.param .u64 .ptr .align 1 _Z9rowThreadPiS_S_i_param_2,
	.param .u32 _Z9rowThreadPiS_S_i_param_3
)
{
	.reg .pred 	%p<10>;
	.reg .b32 	%r<122>;
	.reg .b64 	%rd<26>;

	ld.param.u64 	%rd7, [_Z9rowThreadPiS_S_i_param_0];
	ld.param.u64 	%rd8, [_Z9rowThreadPiS_S_i_param_1];
	ld.param.u64 	%rd9, [_Z9rowThreadPiS_S_i_param_2];
	ld.param.u32 	%r23, [_Z9rowThreadPiS_S_i_param_3];
	cvta.to.global.u64 	%rd1, %rd9;
	cvta.to.global.u64 	%rd2, %rd8;
	cvta.to.global.u64 	%rd3, %rd7;
	mov.u32 	%r1, %tid.x;
	setp.ge.s32 	%p1, %r1, %r23;
	@%p1 bra 	$L__BB0_13;
	mul.lo.s32 	%r2, %r23, %r1;
	add.s32 	%r25, %r23, -1;
	and.b32  	%r3, %r23, 15;
	setp.lt.u32 	%p2, %r25, 15;
	mov.b32 	%r118, 0;
	@%p2 bra 	$L__BB0_4;
	and.b32  	%r118, %r23, -16;
	neg.s32 	%r116, %r118;
	add.s64 	%rd4, %rd3, 32;
	add.s64 	%rd5, %rd2, 32;
	add.s64 	%rd6, %rd1, 32;
	mov.u32 	%r115, %r2;
$L__BB0_3:
	.pragma "nounroll";
	mul.wide.s32 	%rd10, %r115, 4;
	add.s64 	%rd11, %rd4, %rd10;
	add.s64 	%rd12, %rd5, %rd10;
	add.s64 	%rd13, %rd6, %rd10;
	ld.global.u32 	%r26, [%rd11+-32];
	ld.global.u32 	%r27, [%rd12+-32];
	add.s32 	%r28, %r27, %r26;
	st.global.u32 	[%rd13+-32], %r28;
	ld.global.u32 	%r29, [%rd11+-28];
	ld.global.u32 	%r30, [%rd12+-28];
	add.s32 	%r31, %r30, %r29;
	st.global.u32 	[%rd13+-28], %r31;
	ld.global.u32 	%r32, [%rd11+-24];
	ld.global.u32 	%r33, [%rd12+-24];
	add.s32 	%r34, %r33, %r32;
	st.global.u32 	[%rd13+-24], %r34;
	ld.global.u32 	%r35, [%rd11+-20];
	ld.global.u32 	%r36, [%rd12+-20];
	add.s32 	%r37, %r36, %r35;
	st.global.u32 	[%rd13+-20], %r37;
	ld.global.u32 	%r38, [%rd11+-16];
	ld.global.u32 	%r39, [%rd12+-16];
	add.s32 	%r40, %r39, %r38;
	st.global.u32 	[%rd13+-16], %r40;
	ld.global.u32 	%r41, [%rd11+-12];
	ld.global.u32 	%r42, [%rd12+-12];
	add.s32 	%r43, %r42, %r41;
	st.global.u32 	[%rd13+-12], %r43;
	ld.global.u32 	%r44, [%rd11+-8];
	ld.global.u32 	%r45, [%rd12+-8];
	add.s32 	%r46, %r45, %r44;
	st.global.u32 	[%rd13+-8], %r46;
	ld.global.u32 	%r47, [%rd11+-4];
	ld.global.u32 	%r48, [%rd12+-4];
	add.s32 	%r49, %r48, %r47;
	st.global.u32 	[%rd13+-4], %r49;
	ld.global.u32 	%r50, [%rd11];
	ld.global.u32 	%r51, [%rd12];
	add.s32 	%r52, %r51, %r50;
	st.global.u32 	[%rd13], %r52;
	ld.global.u32 	%r53, [%rd11+4];
	ld.global.u32 	%r54, [%rd12+4];
	add.s32 	%r55, %r54, %r53;
	st.global.u32 	[%rd13+4], %r55;
	ld.global.u32 	%r56, [%rd11+8];
	ld.global.u32 	%r57, [%rd12+8];
	add.s32 	%r58, %r57, %r56;
	st.global.u32 	[%rd13+8], %r58;
	ld.global.u32 	%r59, [%rd11+12];
	ld.global.u32 	%r60, [%rd12+12];
	add.s32 	%r61, %r60, %r59;
	st.global.u32 	[%rd13+12], %r61;
	ld.global.u32 	%r62, [%rd11+16];
	ld.global.u32 	%r63, [%rd12+16];
	add.s32 	%r64, %r63, %r62;
	st.global.u32 	[%rd13+16], %r64;
	ld.global.u32 	%r65, [%rd11+20];
	ld.global.u32 	%r66, [%rd12+20];
	add.s32 	%r67, %r66, %r65;
	st.global.u32 	[%rd13+20], %r67;
	ld.global.u32 	%r68, [%rd11+24];
	ld.global.u32 	%r69, [%rd12+24];
	add.s32 	%r70, %r69, %r68;
	st.global.u32 	[%rd13+24], %r70;
	ld.global.u32 	%r71, [%rd11+28];
	ld.global.u32 	%r72, [%rd12+28];
	add.s32 	%r73, %r72, %r71;
	st.global.u32 	[%rd13+28], %r73;
	add.s32 	%r116, %r116, 16;
	add.s32 	%r115, %r115, 16;
	setp.ne.s32 	%p3, %r116, 0;
	@%p3 bra 	$L__BB0_3;
$L__BB0_4:
	setp.eq.s32 	%p4, %r3, 0;
	@%p4 bra 	$L__BB0_13;
	and.b32  	%r11, %r23, 7;
	setp.lt.u32 	%p5, %r3, 8;
	@%p5 bra 	$L__BB0_7;
	add.s32 	%r74, %r118, %r2;
	mul.wide.s32 	%rd14, %r74, 4;
	add.s64 	%rd15, %rd3, %rd14;
	ld.global.u32 	%r75, [%rd15];
	add.s64 	%rd16, %rd2, %rd14;
	ld.global.u32 	%r76, [%rd16];
	add.s32 	%r77, %r76, %r75;
	add.s64 	%rd17, %rd1, %rd14;
	st.global.u32 	[%rd17], %r77;
	ld.global.u32 	%r78, [%rd15+4];
	ld.global.u32 	%r79, [%rd16+4];
	add.s32 	%r80, %r79, %r78;
	st.global.u32 	[%rd17+4], %r80;
	ld.global.u32 	%r81, [%rd15+8];
	ld.global.u32 	%r82, [%rd16+8];
	add.s32 	%r83, %r82, %r81;
	st.global.u32 	[%rd17+8], %r83;
	ld.global.u32 	%r84, [%rd15+12];
	ld.global.u32 	%r85, [%rd16+12];
	add.s32 	%r86, %r85, %r84;
	st.global.u32 	[%rd17+12], %r86;
	ld.global.u32 	%r87, [%rd15+16];
	ld.global.u32 	%r88, [%rd16+16];
	add.s32 	%r89, %r88, %r87;
	st.global.u32 	[%rd17+16], %r89;
	ld.global.u32 	%r90, [%rd15+20];
	ld.global.u32 	%r91, [%rd16+20];
	add.s32 	%r92, %r91, %r90;
	st.global.u32 	[%rd17+20], %r92;
	ld.global.u32 	%r93, [%rd15+24];
	ld.global.u32 	%r94, [%rd16+24];
	add.s32 	%r95, %r94, %r93;
	st.global.u32 	[%rd17+24], %r95;
	ld.global.u32 	%r96, [%rd15+28];
	ld.global.u32 	%r97, [%rd16+28];
	add.s32 	%r98, %r97, %r96;
	st.global.u32 	[%rd17+28], %r98;
	add.s32 	%r118, %r118, 8;
$L__BB0_7:
	setp.eq.s32 	%p6, %r11, 0;
	@%p6 bra 	$L__BB0_13;
	and.b32  	%r14, %r23, 3;
	setp.lt.u32 	%p7, %r11, 4;
	@%p7 bra 	$L__BB0_10;
	add.s32 	%r99, %r118, %r2;
	mul.wide.s32 	%rd18, %r99, 4;
	add.s64 	%rd19, %rd3, %rd18;
	ld.global.u32 	%r100, [%rd19];
	add.s64 	%rd20, %rd2, %rd18;
	ld.global.u32 	%r101, [%rd20];
	add.s32 	%r102, %r101, %r100;
	add.s64 	%rd21, %rd1, %rd18;
	st.global.u32 	[%rd21], %r102;
	ld.global.u32 	%r103, [%rd19+4];
	ld.global.u32 	%r104, [%rd20+4];
	add.s32 	%r105, %r104, %r103;
	st.global.u32 	[%rd21+4], %r105;
	ld.global.u32 	%r106, [%rd19+8];
	ld.global.u32 	%r107, [%rd20+8];
	add.s32 	%r108, %r107, %r106;
	st.global.u32 	[%rd21+8], %r108;
	ld.global.u32 	%r109, [%rd19+12];
	ld.global.u32 	%r110, [%rd20+12];
	add.s32 	%r111, %r110, %r109;
	st.global.u32 	[%rd21+12], %r111;
	add.s32 	%r118, %r118, 4;
$L__BB0_10:
	setp.eq.s32 	%p8, %r14, 0;
	@%p8 bra 	$L__BB0_13;
	add.s32 	%r121, %r118, %r2;
	neg.s32 	%r120, %r14;
$L__BB0_12:
	.pragma "nounroll";
	mul.wide.s32 	%rd22, %r121, 4;
	add.s64 	%rd23, %rd1, %rd22;
	add.s64 	%rd24, %rd2, %rd22;
	add.s64 	%rd25, %rd3, %rd22;
	ld.global.u32 	%r112, [%rd25];
	ld.global.u32 	%r113, [%rd24];
	add.s32 	%r114, %r113, %r112;
	st.global.u32 	[%rd23], %r114;
	add.s32 	%r121, %r121, 1;
	add.s32 	%r120, %r120, 1;
	setp.ne.s32 	%p9, %r120, 0;
	@%p9 bra 	$L__BB0_12;
$L__BB0_13:
	ret;

}
	// .globl	_Z9colThreadPiS_S_i
.visible .entry _Z9colThreadPiS_S_i(
	.param .u64 .ptr .align 1 _Z9colThreadPiS_S_i_param_0,
	.param .u64 .ptr .align 1 _Z9colThreadPiS_S_i_param_1,
	.param .u64 .ptr .align 1 _Z9colThreadPiS_S_i_param_2,
	.param .u32 _Z9colThreadPiS_S_i_param_3
)
{
	.reg .pred 	%p<10>;
	.reg .b32 	%r<122>;
	.reg .b64 	%rd<101>;

	ld.param.u64 	%rd4, [_Z9colThreadPiS_S_i_param_0];
	ld.param.u64 	%rd5, [_Z9colThreadPiS_S_i_param_1];
	ld.param.u64 	%rd6, [_Z9colThreadPiS_S_i_param_2];
	ld.param.u32 	%r23, [_Z9colThreadPiS_S_i_param_3];
	cvta.to.global.u64 	%rd1, %rd6;
	cvta.to.global.u64 	%rd2, %rd5;
	cvta.to.global.u64 	%rd3, %rd4;
	mov.u32 	%r1, %tid.x;
	setp.ge.s32 	%p1, %r1, %r23;
	@%p1 bra 	$L__BB1_13;
	add.s32 	%r25, %r23, -1;
	and.b32  	%r2, %r23, 15;
	setp.lt.u32 	%p2, %r25, 15;
	mov.b32 	%r118, 0;
	@%p2 bra 	$L__BB1_4;
	and.b32  	%r118, %r23, -16;
	neg.s32 	%r116, %r118;
	shl.b32 	%r5, %r23, 4;
	mul.wide.s32 	%rd11, %r23, 4;
	mov.u32 	%r115, %r1;
$L__BB1_3:
	.pragma "nounroll";
	mul.wide.s32 	%rd7, %r115, 4;
	add.s64 	%rd8, %rd3, %rd7;
	ld.global.u32 	%r26, [%rd8];
	add.s64 	%rd9, %rd2, %rd7;
	ld.global.u32 	%r27, [%rd9];
	add.s32 	%r28, %r27, %r26;
	add.s64 	%rd10, %rd1, %rd7;
	st.global.u32 	[%rd10], %r28;
	add.s64 	%rd12, %rd8, %rd11;
	ld.global.u32 	%r29, [%rd12];
	add.s64 	%rd13, %rd9, %rd11;
	ld.global.u32 	%r30, [%rd13];
	add.s32 	%r31, %r30, %r29;
	add.s64 	%rd14, %rd10, %rd11;
	st.global.u32 	[%rd14], %r31;
	add.s64 	%rd15, %rd12, %rd11;
	ld.global.u32 	%r32, [%rd15];
	add.s64 	%rd16, %rd13, %rd11;
	ld.global.u32 	%r33, [%rd16];
	add.s32 	%r34, %r33, %r32;
	add.s64 	%rd17, %rd14, %rd11;
	st.global.u32 	[%rd17], %r34;
	add.s64 	%rd18, %rd15, %rd11;
	ld.global.u32 	%r35, [%rd18];
	add.s64 	%rd19, %rd16, %rd11;
	ld.global.u32 	%r36, [%rd19];
	add.s32 	%r37, %r36, %r35;
	add.s64 	%rd20, %rd17, %rd11;
	st.global.u32 	[%rd20], %r37;
	add.s64 	%rd21, %rd18, %rd11;
	ld.global.u32 	%r38, [%rd21];
	add.s64 	%rd22, %rd19, %rd11;
	ld.global.u32 	%r39, [%rd22];
	add.s32 	%r40, %r39, %r38;
	add.s64 	%rd23, %rd20, %rd11;
	st.global.u32 	[%rd23], %r40;
	add.s64 	%rd24, %rd21, %rd11;
	ld.global.u32 	%r41, [%rd24];
	add.s64 	%rd25, %rd22, %rd11;
	ld.global.u32 	%r42, [%rd25];
	add.s32 	%r43, %r42, %r41;
	add.s64 	%rd26, %rd23, %rd11;
	st.global.u32 	[%rd26], %r43;
	add.s64 	%rd27, %rd24, %rd11;
	ld.global.u32 	%r44, [%rd27];
	add.s64 	%rd28, %rd25, %rd11;
	ld.global.u32 	%r45, [%rd28];
	add.s32 	%r46, %r45, %r44;
	add.s64 	%rd29, %rd26, %rd11;
	st.global.u32 	[%rd29], %r46;
	add.s64 	%rd30, %rd27, %rd11;
	ld.global.u32 	%r47, [%rd30];
	add.s64 	%rd31, %rd28, %rd11;
	ld.global.u32 	%r48, [%rd31];
	add.s32 	%r49, %r48, %r47;
	add.s64 	%rd32, %rd29, %rd11;
	st.global.u32 	[%rd32], %r49;
	add.s64 	%rd33, %rd30, %rd11;
	ld.global.u32 	%r50, [%rd33];
	add.s64 	%rd34, %rd31, %rd11;
	ld.global.u32 	%r51, [%rd34];
	add.s32 	%r52, %r51, %r50;
	add.s64 	%rd35, %rd32, %rd11;
	st.global.u32 	[%rd35], %r52;
	add.s64 	%rd36, %rd33, %rd11;
	ld.global.u32 	%r53, [%rd36];
	add.s64 	%rd37, %rd34, %rd11;
	ld.global.u32 	%r54, [%rd37];
	add.s32 	%r55, %r54, %r53;
	add.s64 	%rd38, %rd35, %rd11;
	st.global.u32 	[%rd38], %r55;
	add.s64 	%rd39, %rd36, %rd11;
	ld.global.u32 	%r56, [%rd39];
	add.s64 	%rd40, %rd37, %rd11;
	ld.global.u32 	%r57, [%rd40];
	add.s32 	%r58, %r57, %r56;
	add.s64 	%rd41, %rd38, %rd11;
	st.global.u32 	[%rd41], %r58;
	add.s64 	%rd42, %rd39, %rd11;
	ld.global.u32 	%r59, [%rd42];
	add.s64 	%rd43, %rd40, %rd11;
	ld.global.u32 	%r60, [%rd43];
	add.s32 	%r61, %r60, %r59;
	add.s64 	%rd44, %rd41, %rd11;
	st.global.u32 	[%rd44], %r61;
	add.s64 	%rd45, %rd42, %rd11;
	ld.global.u32 	%r62, [%rd45];
	add.s64 	%rd46, %rd43, %rd11;
	ld.global.u32 	%r63, [%rd46];
	add.s32 	%r64, %r63, %r62;
	add.s64 	%rd47, %rd44, %rd11;
	st.global.u32 	[%rd47], %r64;
	add.s64 	%rd48, %rd45, %rd11;
	ld.global.u32 	%r65, [%rd48];
	add.s64 	%rd49, %rd46, %rd11;
	ld.global.u32 	%r66, [%rd49];
	add.s32 	%r67, %r66, %r65;
	add.s64 	%rd50, %rd47, %rd11;
	st.global.u32 	[%rd50], %r67;
	add.s64 	%rd51, %rd48, %rd11;
	ld.global.u32 	%r68, [%rd51];
	add.s64 	%rd52, %rd49, %rd11;
	ld.global.u32 	%r69, [%rd52];
	add.s32 	%r70, %r69, %r68;
	add.s64 	%rd53, %rd50, %rd11;
	st.global.u32 	[%rd53], %r70;
	add.s64 	%rd54, %rd51, %rd11;
	ld.global.u32 	%r71, [%rd54];
	add.s64 	%rd55, %rd52, %rd11;
	ld.global.u32 	%r72, [%rd55];
	add.s32 	%r73, %r72, %r71;
	add.s64 	%rd56, %rd53, %rd11;
	st.global.u32 	[%rd56], %r73;
	add.s32 	%r116, %r116, 16;
	add.s32 	%r115, %r115, %r5;
	setp.ne.s32 	%p3, %r116, 0;
	@%p3 bra 	$L__BB1_3;
$L__BB1_4:
	setp.eq.s32 	%p4, %r2, 0;
	@%p4 bra 	$L__BB1_13;
	and.b32  	%r11, %r23, 7;
	setp.lt.u32 	%p5, %r2, 8;
	@%p5 bra 	$L__BB1_7;
	mad.lo.s32 	%r74, %r118, %r23, %r1;
	mul.wide.s32 	%rd57, %r74, 4;
	add.s64 	%rd58, %rd3, %rd57;
	ld.global.u32 	%r75, [%rd58];
	add.s64 	%rd59, %rd2, %rd57;
	ld.global.u32 	%r76, [%rd59];
	add.s32 	%r77, %r76, %r75;
	add.s64 	%rd60, %rd1, %rd57;
	st.global.u32 	[%rd60], %r77;
	mul.wide.s32 	%rd61, %r23, 4;
	add.s64 	%rd62, %rd58, %rd61;
	ld.global.u32 	%r78, [%rd62];
	add.s64 	%rd63, %rd59, %rd61;
	ld.global.u32 	%r79, [%rd63];
	add.s32 	%r80, %r79, %r78;
	add.s64 	%rd64, %rd60, %rd61;
	st.global.u32 	[%rd64], %r80;
	add.s64 	%rd65, %rd62, %rd61;
	ld.global.u32 	%r81, [%rd65];
	add.s64 	%rd66, %rd63, %rd61;
	ld.global.u32 	%r82, [%rd66];
	add.s32 	%r83, %r82, %r81;
	add.s64 	%rd67, %rd64, %rd61;
	st.global.u32 	[%rd67], %r83;
	add.s64 	%rd68, %rd65, %rd61;
	ld.global.u32 	%r84, [%rd68];
	add.s64 	%rd69, %rd66, %rd61;
	ld.global.u32 	%r85, [%rd69];
	add.s32 	%r86, %r85, %r84;
	add.s64 	%rd70, %rd67, %rd61;
	st.global.u32 	[%rd70], %r86;
	add.s64 	%rd71, %rd68, %rd61;
	ld.global.u32 	%r87, [%rd71];
	add.s64 	%rd72, %rd69, %rd61;
	ld.global.u32 	%r88, [%rd72];
	add.s32 	%r89, %r88, %r87;
	add.s64 	%rd73, %rd70, %rd61;
	st.global.u32 	[%rd73], %r89;
	add.s64 	%rd74, %rd71, %rd61;
	ld.global.u32 	%r90, [%rd74];
	add.s64 	%rd75, %rd72, %rd61;
	ld.global.u32 	%r91, [%rd75];
	add.s32 	%r92, %r91, %r90;
	add.s64 	%rd76, %rd73, %rd61;
	st.global.u32 	[%rd76], %r92;
	add.s64 	%rd77, %rd74, %rd61;
	ld.global.u32 	%r93, [%rd77];
	add.s64 	%rd78, %rd75, %rd61;
	ld.global.u32 	%r94, [%rd78];
	add.s32 	%r95, %r94, %r93;
	add.s64 	%rd79, %rd76, %rd61;
	st.global.u32 	[%rd79], %r95;
	add.s64 	%rd80, %rd77, %rd61;
	ld.global.u32 	%r96, [%rd80];
	add.s64 	%rd81, %rd78, %rd61;
	ld.global.u32 	%r97, [%rd81];
	add.s32 	%r98, %r97, %r96;
	add.s64 	%rd82, %rd79, %rd61;
	st.global.u32 	[%rd82], %r98;
	add.s32 	%r118, %r118, 8;
$L__BB1_7:
	setp.eq.s32 	%p6, %r11, 0;
	@%p6 bra 	$L__BB1_13;
	and.b32  	%r14, %r23, 3;
	setp.lt.u32 	%p7, %r11, 4;
	@%p7 bra 	$L__BB1_10;
	mad.lo.s32 	%r99, %r118, %r23, %r1;
	mul.wide.s32 	%rd83, %r99, 4;
	add.s64 	%rd84, %rd3, %rd83;
	ld.global.u32 	%r100, [%rd84];
	add.s64 	%rd85, %rd2, %rd83;
	ld.global.u32 	%r101, [%rd85];
	add.s32 	%r102, %r101, %r100;
	add.s64 	%rd86, %rd1, %rd83;
	st.global.u32 	[%rd86], %r102;
	mul.wide.s32 	%rd87, %r23, 4;
	add.s64 	%rd88, %rd84, %rd87;
	ld.global.u32 	%r103, [%rd88];
	add.s64 	%rd89, %rd85, %rd87;
	ld.global.u32 	%r104, [%rd89];
	add.s32 	%r105, %r104, %r103;
	add.s64 	%rd90, %rd86, %rd87;
	st.global.u32 	[%rd90], %r105;
	add.s64 	%rd91, %rd88, %rd87;
	ld.global.u32 	%r106, [%rd91];
	add.s64 	%rd92, %rd89, %rd87;
	ld.global.u32 	%r107, [%rd92];
	add.s32 	%r108, %r107, %r106;
	add.s64 	%rd93, %rd90, %rd87;
	st.global.u32 	[%rd93], %r108;
	add.s64 	%rd94, %rd91, %rd87;
	ld.global.u32 	%r109, [%rd94];
	add.s64 	%rd95, %rd92, %rd87;
	ld.global.u32 	%r110, [%rd95];
	add.s32 	%r111, %r110, %r109;
	add.s64 	%rd96, %rd93, %rd87;
	st.global.u32 	[%rd96], %r111;
	add.s32 	%r118, %r118, 4;
$L__BB1_10:
	setp.eq.s32 	%p8, %r14, 0;
	@%p8 bra 	$L__BB1_13;
	mad.lo.s32 	%r121, %r118, %r23, %r1;
	neg.s32 	%r120, %r14;
$L__BB1_12:
	.pragma "nounroll";
	mul.wide.s32 	%rd97, %r121, 4;
	add.s64 	%rd98, %rd3, %rd97;
	ld.global.u32 	%r112, [%rd98];
	add.s64 	%rd99, %rd2, %rd97;
	ld.global.u32 	%r113, [%rd99];
	add.s32 	%r114, %r113, %r112;
	add.s64 	%rd100, %rd1, %rd97;
	st.global.u32 	[%rd100], %r114;
	add.s32 	%r121, %r121, %r23;
	add.s32 	%r120, %r120, 1;
	setp.ne.s32 	%p9, %r120, 0;
	@%p9 bra 	$L__BB1_12;
$L__BB1_13:
	ret;

}
	// .globl	_Z9eleThreadPiS_S_i
.visible .entry _Z9eleThreadPiS_S_i(
	.param .u64 .ptr .align 1 _Z9eleThreadPiS_S_i_param_0,
	.param .u64 .ptr .align 1 _Z9eleThreadPiS_S_i_param_1,
	.param .u64 .ptr .align 1 _Z9eleThreadPiS_S_i_param_2,
	.param .u32 _Z9eleThreadPiS_S_i_param_3
)
{
	.reg .pred 	%p<2>;
	.reg .b32 	%r<17>;
	.reg .b64 	%rd<11>;

	ld.param.u64 	%rd1, [_Z9eleThreadPiS_S_i_param_0];
	ld.param.u64 	%rd2, [_Z9eleThreadPiS_S_i_param_1];
	ld.param.u64 	%rd3, [_Z9eleThreadPiS_S_i_param_2];
	ld.param.u32 	%r4, [_Z9eleThreadPiS_S_i_param_3];
	mov.u32 	%r5, %tid.x;
	mov.u32 	%r6, %ctaid.x;
	mov.u32 	%r7, %ntid.x;
	mad.lo.s32 	%r1, %r6, %r7, %r5;
	mov.u32 	%r8, %tid.y;
	mov.u32 	%r9, %ctaid.y;
	mov.u32 	%r10, %ntid.y;
	mad.lo.s32 	%r11, %r9, %r10, %r8;
	max.s32 	%r12, %r1, %r11;
	setp.ge.s32 	%p1, %r12, %r4;
	@%p1 bra 	$L__BB2_2;
	cvta.to.global.u64 	%rd4, %rd1;
	cvta.to.global.u64 	%rd5, %rd2;
	cvta.to.global.u64 	%rd6, %rd3;
	mad.lo.s32 	%r13, %r4, %r11, %r1;
	mul.wide.s32 	%rd7, %r13, 4;
	add.s64 	%rd8, %rd4, %rd7;
	ld.global.u32 	%r14, [%rd8];
	add.s64 	%rd9, %rd5, %rd7;
	ld.global.u32 	%r15, [%rd9];
	add.s32 	%r16, %r15, %r14;
	add.s64 	%rd10, %rd6, %rd7;
	st.global.u32 	[%rd10], %r16;
$L__BB2_2:
	ret;

}


// ===== COMPILED SASS (sm_100) =====

	.target	sm_100

	.elftype	@"ET_EXEC"


//--------------------- .note.nv.tkinfo           --------------------------
	.section	.note.nv.tkinfo,"",@"SHT_NOTE"
	.sectionflags	@"SHF_NOTE_NV_TKINFO"
	.tkinfo
        /*0018*/ 	.word	0x00000002
        /*0030*/ 	.string	""
        /*0030*/ 	.string	"ptxas"
        /*0030*/ 	.string	"Cuda compilation tools, release 13.0, V13.0.88"
        /*0030*/ 	.string	"Build cuda_13.0.r13.0/compiler.36424714_0"
        /*0030*/ 	.string	"-arch sm_100 -m 64 "



//--------------------- .note.nv.cuinfo           --------------------------
	.section	.note.nv.cuinfo,"",@"SHT_NOTE"
	.sectionflags	@"SHF_NOTE_NV_CUINFO"
        /*0018*/ 	.short	0x0002
        /*001a*/ 	.short	0x0064
        /*001c*/ 	.short	0x0082
	.zero		2


//--------------------- .nv.info                  --------------------------
	.section	.nv.info,"",@"SHT_CUDA_INFO"
	.align	4


	//----- nvinfo : EIATTR_REGCOUNT
	.align		4
        /*0000*/ 	.byte	0x04, 0x2f
        /*0002*/ 	.short	(.L_1 - .L_0)
	.align		4
.L_0:
        /*0004*/ 	.word	index@(_Z9rowThreadPiS_S_i)
        /*0008*/ 	.word	0x00000014


	//----- nvinfo : EIATTR_FRAME_SIZE
	.align		4
.L_1:
        /*000c*/ 	.byte	0x04, 0x11
        /*000e*/ 	.short	(.L_3 - .L_2)
	.align		4
.L_2:
        /*0010*/ 	.word	index@(_Z9rowThreadPiS_S_i)
        /*0014*/ 	.word	0x00000000


	//----- nvinfo : EIATTR_REGCOUNT
	.align		4
.L_3:
        /*0018*/ 	.byte	0x04, 0x2f
        /*001a*/ 	.short	(.L_5 - .L_4)
	.align		4
.L_4:
        /*001c*/ 	.word	index@(_Z9colThreadPiS_S_i)
        /*0020*/ 	.word	0x0000001c


	//----- nvinfo : EIATTR_FRAME_SIZE
	.align		4
.L_5:
        /*0024*/ 	.byte	0x04, 0x11
        /*0026*/ 	.short	(.L_7 - .L_6)
	.align		4
.L_6:
        /*0028*/ 	.word	index@(_Z9colThreadPiS_S_i)
        /*002c*/ 	.word	0x00000000


	//----- nvinfo : EIATTR_REGCOUNT
	.align		4
.L_7:
        /*0030*/ 	.byte	0x04, 0x2f
        /*0032*/ 	.short	(.L_9 - .L_8)
	.align		4
.L_8:
        /*0034*/ 	.word	index@(_Z9eleThreadPiS_S_i)
        /*0038*/ 	.word	0x0000000c


	//----- nvinfo : EIATTR_FRAME_SIZE
	.align		4
.L_9:
        /*003c*/ 	.byte	0x04, 0x11
        /*003e*/ 	.short	(.L_11 - .L_10)
	.align		4
.L_10:
        /*0040*/ 	.word	index@(_Z9eleThreadPiS_S_i)
        /*0044*/ 	.word	0x00000000


	//----- nvinfo : EIATTR_MIN_STACK_SIZE
	.align		4
.L_11:
        /*0048*/ 	.byte	0x04, 0x12
        /*004a*/ 	.short	(.L_13 - .L_12)
	.align		4
.L_12:
        /*004c*/ 	.word	index@(_Z9eleThreadPiS_S_i)
        /*0050*/ 	.word	0x00000000


	//----- nvinfo : EIATTR_MIN_STACK_SIZE
	.align		4
.L_13:
        /*0054*/ 	.byte	0x04, 0x12
        /*0056*/ 	.short	(.L_15 - .L_14)
	.align		4
.L_14:
        /*0058*/ 	.word	index@(_Z9colThreadPiS_S_i)
        /*005c*/ 	.word	0x00000000


	//----- nvinfo : EIATTR_MIN_STACK_SIZE
	.align		4
.L_15:
        /*0060*/ 	.byte	0x04, 0x12
        /*0062*/ 	.short	(.L_17 - .L_16)
	.align		4
.L_16:
        /*0064*/ 	.word	index@(_Z9rowThreadPiS_S_i)
        /*0068*/ 	.word	0x00000000
.L_17:


//--------------------- .nv.compat                --------------------------
	.section	.nv.compat,"",@"SHT_CUDA_COMPAT_INFO"
	.align	4
        /*0000*/ 	.byte	0x02, 0x09, 0x00, 0x00, 0x02, 0x02, 0x01, 0x00, 0x02, 0x05, 0x05, 0x00, 0x03, 0x07, 0x01, 0x01
        /*0010*/ 	.byte	0x02, 0x03, 0x00, 0x00, 0x02, 0x06, 0x01, 0x00, 0x04, 0x0b, 0x08, 0x00, 0x09, 0x00, 0x00, 0x00
        /*0020*/ 	.byte	0x00, 0x00, 0x00, 0x00


//--------------------- .nv.info._Z9eleThreadPiS_S_i --------------------------
	.section	.nv.info._Z9eleThreadPiS_S_i,"",@"SHT_CUDA_INFO"
	.sectionflags	@""
	.align	4


	//----- nvinfo : EIATTR_CUDA_API_VERSION
	.align		4
        /*0000*/ 	.byte	0x04, 0x37
        /*0002*/ 	.short	(.L_19 - .L_18)
.L_18:
        /*0004*/ 	.word	0x00000082


	//----- nvinfo : EIATTR_KPARAM_INFO
	.align		4
.L_19:
        /*0008*/ 	.byte	0x04, 0x17
        /*000a*/ 	.short	(.L_21 - .L_20)
.L_20:
        /*000c*/ 	.word	0x00000000
        /*0010*/ 	.short	0x0003
        /*0012*/ 	.short	0x0018
        /*0014*/ 	.byte	0x00, 0xf0, 0x11, 0x00


	//----- nvinfo : EIATTR_KPARAM_INFO
	.align		4
.L_21:
        /*0018*/ 	.byte	0x04, 0x17
        /*001a*/ 	.short	(.L_23 - .L_22)
.L_22:
        /*001c*/ 	.word	0x00000000
        /*0020*/ 	.short	0x0002
        /*0022*/ 	.short	0x0010
        /*0024*/ 	.byte	0x00, 0xf5, 0x21, 0x00


	//----- nvinfo : EIATTR_KPARAM_INFO
	.align		4
.L_23:
        /*0028*/ 	.byte	0x04, 0x17
        /*002a*/ 	.short	(.L_25 - .L_24)
.L_24:
        /*002c*/ 	.word	0x00000000
        /*0030*/ 	.short	0x0001
        /*0032*/ 	.short	0x0008
        /*0034*/ 	.byte	0x00, 0xf5, 0x21, 0x00


	//----- nvinfo : EIATTR_KPARAM_INFO
	.align		4
.L_25:
        /*0038*/ 	.byte	0x04, 0x17
        /*003a*/ 	.short	(.L_27 - .L_26)
.L_26:
        /*003c*/ 	.word	0x00000000
        /*0040*/ 	.short	0x0000
        /*0042*/ 	.short	0x0000
        /*0044*/ 	.byte	0x00, 0xf5, 0x21, 0x00


	//----- nvinfo : EIATTR_SPARSE_MMA_MASK
	.align		4
.L_27:
        /*0048*/ 	.byte	0x03, 0x50
        /*004a*/ 	.short	0x0000


	//----- nvinfo : EIATTR_MAXREG_COUNT
	.align		4
        /*004c*/ 	.byte	0x03, 0x1b
        /*004e*/ 	.short	0x00ff


	//----- nvinfo : EIATTR_MERCURY_ISA_VERSION
	.align		4
        /*0050*/ 	.byte	0x03, 0x5f
        /*0052*/ 	.short	0x0101


	//----- nvinfo : EIATTR_VRC_CTA_INIT_COUNT
	.align		4
        /*0054*/ 	.byte	0x02, 0x4a
	.zero		1
	.zero		1


	//----- nvinfo : EIATTR_EXIT_INSTR_OFFSETS
	.align		4
        /*0058*/ 	.byte	0x04, 0x1c
        /*005a*/ 	.short	(.L_29 - .L_28)


	//   ....[0]....
.L_28:
        /*005c*/ 	.word	0x000000c0


	//   ....[1]....
        /*0060*/ 	.word	0x00000190


	//----- nvinfo : EIATTR_CBANK_PARAM_SIZE
	.align		4
.L_29:
        /*0064*/ 	.byte	0x03, 0x19
        /*0066*/ 	.short	0x001c


	//----- nvinfo : EIATTR_PARAM_CBANK
	.align		4
        /*0068*/ 	.byte	0x04, 0x0a
        /*006a*/ 	.short	(.L_31 - .L_30)
	.align		4
.L_30:
        /*006c*/ 	.word	index@(.nv.constant0._Z9eleThreadPiS_S_i)
        /*0070*/ 	.short	0x0380
        /*0072*/ 	.short	0x001c


	//----- nvinfo : EIATTR_SW_WAR
	.align		4
.L_31:
        /*0074*/ 	.byte	0x04, 0x36
        /*0076*/ 	.short	(.L_33 - .L_32)
.L_32:
        /*0078*/ 	.word	0x00000008
.L_33:


//--------------------- .nv.info._Z9colThreadPiS_S_i --------------------------
	.section	.nv.info._Z9colThreadPiS_S_i,"",@"SHT_CUDA_INFO"
	.sectionflags	@""
	.align	4


	//----- nvinfo : EIATTR_CUDA_API_VERSION
	.align		4
        /*0000*/ 	.byte	0x04, 0x37
        /*0002*/ 	.short	(.L_35 - .L_34)
.L_34:
        /*0004*/ 	.word	0x00000082


	//----- nvinfo : EIATTR_KPARAM_INFO
	.align		4
.L_35:
        /*0008*/ 	.byte	0x04, 0x17
        /*000a*/ 	.short	(.L_37 - .L_36)
.L_36:
        /*000c*/ 	.word	0x00000000
        /*0010*/ 	.short	0x0003
        /*0012*/ 	.short	0x0018
        /*0014*/ 	.byte	0x00, 0xf0, 0x11, 0x00


	//----- nvinfo : EIATTR_KPARAM_INFO
	.align		4
.L_37:
        /*0018*/ 	.byte	0x04, 0x17
        /*001a*/ 	.short	(.L_39 - .L_38)
.L_38:
        /*001c*/ 	.word	0x00000000
        /*0020*/ 	.short	0x0002
        /*0022*/ 	.short	0x0010
        /*0024*/ 	.byte	0x00, 0xf5, 0x21, 0x00


	//----- nvinfo : EIATTR_KPARAM_INFO
	.align		4
.L_39:
        /*0028*/ 	.byte	0x04, 0x17
        /*002a*/ 	.short	(.L_41 - .L_40)
.L_40:
        /*002c*/ 	.word	0x00000000
        /*0030*/ 	.short	0x0001
        /*0032*/ 	.short	0x0008
        /*0034*/ 	.byte	0x00, 0xf5, 0x21, 0x00


	//----- nvinfo : EIATTR_KPARAM_INFO
	.align		4
.L_41:
        /*0038*/ 	.byte	0x04, 0x17
        /*003a*/ 	.short	(.L_43 - .L_42)
.L_42:
        /*003c*/ 	.word	0x00000000
        /*0040*/ 	.short	0x0000
        /*0042*/ 	.short	0x0000
        /*0044*/ 	.byte	0x00, 0xf5, 0x21, 0x00


	//----- nvinfo : EIATTR_SPARSE_MMA_MASK
	.align		4
.L_43:
        /*0048*/ 	.byte	0x03, 0x50
        /*004a*/ 	.short	0x0000


	//----- nvinfo : EIATTR_MAXREG_COUNT
	.align		4
        /*004c*/ 	.byte	0x03, 0x1b
        /*004e*/ 	.short	0x00ff


	//----- nvinfo : EIATTR_MERCURY_ISA_VERSION
	.align		4
        /*0050*/ 	.byte	0x03, 0x5f
        /*0052*/ 	.short	0x0101


	//----- nvinfo : EIATTR_VRC_CTA_INIT_COUNT
	.align		4
        /*0054*/ 	.byte	0x02, 0x4a
	.zero		1
	.zero		1


	//----- nvinfo : EIATTR_EXIT_INSTR_OFFSETS
	.align		4
        /*0058*/ 	.byte	0x04, 0x1c
        /*005a*/ 	.short	(.L_45 - .L_44)


	//   ....[0]....
.L_44:
        /*005c*/ 	.word	0x00000040


	//   ....[1]....
        /*0060*/ 	.word	0x00000860


	//   ....[2]....
        /*0064*/ 	.word	0x00000c80


	//   ....[3]....
        /*0068*/ 	.word	0x00000ee0


	//   ....[4]....
        /*006c*/ 	.word	0x00000ff0


	//----- nvinfo : EIATTR_CBANK_PARAM_SIZE
	.align		4
.L_45:
        /*0070*/ 	.byte	0x03, 0x19
        /*0072*/ 	.short	0x001c


	//----- nvinfo : EIATTR_PARAM_CBANK
	.align		4
        /*0074*/ 	.byte	0x04, 0x0a
        /*0076*/ 	.short	(.L_47 - .L_46)
	.align		4
.L_46:
        /*0078*/ 	.word	index@(.nv.constant0._Z9colThreadPiS_S_i)
        /*007c*/ 	.short	0x0380
        /*007e*/ 	.short	0x001c


	//----- nvinfo : EIATTR_SW_WAR
	.align		4
.L_47:
        /*0080*/ 	.byte	0x04, 0x36
        /*0082*/ 	.short	(.L_49 - .L_48)
.L_48:
        /*0084*/ 	.word	0x00000008
.L_49:


//--------------------- .nv.info._Z9rowThreadPiS_S_i --------------------------
	.section	.nv.info._Z9rowThreadPiS_S_i,"",@"SHT_CUDA_INFO"
	.sectionflags	@""
	.align	4


	//----- nvinfo : EIATTR_CUDA_API_VERSION
	.align		4
        /*0000*/ 	.byte	0x04, 0x37
        /*0002*/ 	.short	(.L_51 - .L_50)
.L_50:
        /*0004*/ 	.word	0x00000082


	//----- nvinfo : EIATTR_KPARAM_INFO
	.align		4
.L_51:
        /*0008*/ 	.byte	0x04, 0x17
        /*000a*/ 	.short	(.L_53 - .L_52)
.L_52:
        /*000c*/ 	.word	0x00000000
        /*0010*/ 	.short	0x0003
        /*0012*/ 	.short	0x0018
        /*0014*/ 	.byte	0x00, 0xf0, 0x11, 0x00


	//----- nvinfo : EIATTR_KPARAM_INFO
	.align		4
.L_53:
        /*0018*/ 	.byte	0x04, 0x17
        /*001a*/ 	.short	(.L_55 - .L_54)
.L_54:
        /*001c*/ 	.word	0x00000000
        /*0020*/ 	.short	0x0002
        /*0022*/ 	.short	0x0010
        /*0024*/ 	.byte	0x00, 0xf5, 0x21, 0x00


	//----- nvinfo : EIATTR_KPARAM_INFO
	.align		4
.L_55:
        /*0028*/ 	.byte	0x04, 0x17
        /*002a*/ 	.short	(.L_57 - .L_56)
.L_56:
        /*002c*/ 	.word	0x00000000
        /*0030*/ 	.short	0x0001
        /*0032*/ 	.short	0x0008
        /*0034*/ 	.byte	0x00, 0xf5, 0x21, 0x00


	//----- nvinfo : EIATTR_KPARAM_INFO
	.align		4
.L_57:
        /*0038*/ 	.byte	0x04, 0x17
        /*003a*/ 	.short	(.L_59 - .L_58)
.L_58:
        /*003c*/ 	.word	0x00000000
        /*0040*/ 	.short	0x0000
        /*0042*/ 	.short	0x0000
        /*0044*/ 	.byte	0x00, 0xf5, 0x21, 0x00


	//----- nvinfo : EIATTR_SPARSE_MMA_MASK
	.align		4
.L_59:
        /*0048*/ 	.byte	0x03, 0x50
        /*004a*/ 	.short	0x0000


	//----- nvinfo : EIATTR_MAXREG_COUNT
	.align		4
        /*004c*/ 	.byte	0x03, 0x1b
        /*004e*/ 	.short	0x00ff


	//----- nvinfo : EIATTR_MERCURY_ISA_VERSION
	.align		4
        /*0050*/ 	.byte	0x03, 0x5f
        /*0052*/ 	.short	0x0101


	//----- nvinfo : EIATTR_VRC_CTA_INIT_COUNT
	.align		4
        /*0054*/ 	.byte	0x02, 0x4a
	.zero		1
	.zero		1


	//----- nvinfo : EIATTR_EXIT_INSTR_OFFSETS
	.align		4
        /*0058*/ 	.byte	0x04, 0x1c
        /*005a*/ 	.short	(.L_61 - .L_60)


	//   ....[0]....
.L_60:
        /*005c*/ 	.word	0x00000040


	//   ....[1]....
        /*0060*/ 	.word	0x00000650


	//   ....[2]....
        /*0064*/ 	.word	0x00000920


	//   ....[3]....
        /*0068*/ 	.word	0x00000af0


	//   ....[4]....
        /*006c*/ 	.word	0x00000c00


	//----- nvinfo : EIATTR_CBANK_PARAM_SIZE
	.align		4
.L_61:
        /*0070*/ 	.byte	0x03, 0x19
        /*0072*/ 	.short	0x001c


	//----- nvinfo : EIATTR_PARAM_CBANK
	.align		4
        /*0074*/ 	.byte	0x04, 0x0a
        /*0076*/ 	.short	(.L_63 - .L_62)
	.align		4
.L_62:
        /*0078*/ 	.word	index@(.nv.constant0._Z9rowThreadPiS_S_i)
        /*007c*/ 	.short	0x0380
        /*007e*/ 	.short	0x001c


	//----- nvinfo : EIATTR_SW_WAR
	.align		4
.L_63:
        /*0080*/ 	.byte	0x04, 0x36
        /*0082*/ 	.short	(.L_65 - .L_64)
.L_64:
        /*0084*/ 	.word	0x00000008
.L_65:


//--------------------- .nv.callgraph             --------------------------
	.section	.nv.callgraph,"",@"SHT_CUDA_CALLGRAPH"
	.align	4
	.sectionentsize	8
	.align		4
        /*0000*/ 	.word	0x00000000
	.align		4
        /*0004*/ 	.word	0xffffffff
	.align		4
        /*0008*/ 	.word	0x00000000
	.align		4
        /*000c*/ 	.word	0xfffffffe
	.align		4
        /*0010*/ 	.word	0x00000000
	.align		4
        /*0014*/ 	.word	0xfffffffd
	.align		4
        /*0018*/ 	.word	0x00000000
	.align		4
        /*001c*/ 	.word	0xfffffffc


//--------------------- .text._Z9eleThreadPiS_S_i --------------------------
	.section	.text._Z9eleThreadPiS_S_i,"ax",@progbits
	.align	128
        .global         _Z9eleThreadPiS_S_i
        .type           _Z9eleThreadPiS_S_i,@function
        .size           _Z9eleThreadPiS_S_i,(.L_x_13 - _Z9eleThreadPiS_S_i)
        .other          _Z9eleThreadPiS_S_i,@"STO_CUDA_ENTRY STV_DEFAULT"
_Z9eleThreadPiS_S_i:
.text._Z9eleThreadPiS_S_i:
[----:B------:R-:W-:Y:S01]  /*0000*/  LDC R1, c[0x0][0x37c] ;  /* 0x0000df00ff017b82 */ /* 0x000fe20000000800 */
[----:B------:R-:W0:Y:S07]  /*0010*/  S2R R0, SR_TID.X ;  /* 0x0000000000007919 */ /* 0x000e2e0000002100 */
[----:B------:R-:W0:Y:S01]  /*0020*/  LDC R3, c[0x0][0x360] ;  /* 0x0000d800ff037b82 */ /* 0x000e220000000800 */
[----:B------:R-:W1:Y:S01]  /*0030*/  LDCU UR6, c[0x0][0x398] ;  /* 0x00007300ff0677ac */ /* 0x000e620008000800 */
[----:B------:R-:W2:Y:S06]  /*0040*/  S2R R7, SR_TID.Y ;  /* 0x0000000000077919 */ /* 0x000eac0000002200 */
[----:B------:R-:W0:Y:S08]  /*0050*/  S2UR UR4, SR_CTAID.X ;  /* 0x00000000000479c3 */ /* 0x000e300000002500 */
[----:B------:R-:W2:Y:S08]  /*0060*/  S2UR UR5, SR_CTAID.Y ;  /* 0x00000000000579c3 */ /* 0x000eb00000002600 */
[----:B------:R-:W2:Y:S01]  /*0070*/  LDC R2, c[0x0][0x364] ;  /* 0x0000d900ff027b82 */ /* 0x000ea20000000800 */
[----:B0-----:R-:W-:-:S02]  /*0080*/  IMAD R0, R3, UR4, R0 ;  /* 0x0000000403007c24 */ /* 0x001fc4000f8e0200 */
[----:B--2---:R-:W-:-:S05]  /*0090*/  IMAD R7, R2, UR5, R7 ;  /* 0x0000000502077c24 */ /* 0x004fca000f8e0207 */
[----:B------:R-:W-:-:S04]  /*00a0*/  VIMNMX R2, PT, PT, R0, R7, !PT ;  /* 0x0000000700027248 */ /* 0x000fc80007fe0100 */
[----:B-1----:R-:W-:-:S13]  /*00b0*/  ISETP.GE.AND P0, PT, R2, UR6, PT ;  /* 0x0000000602007c0c */ /* 0x002fda000bf06270 */
[----:B------:R-:W-:Y:S05]  /*00c0*/  @P0 EXIT ;  /* 0x000000000000094d */ /* 0x000fea0003800000 */
[----:B------:R-:W0:Y:S01]  /*00d0*/  LDC.64 R2, c[0x0][0x380] ;  /* 0x0000e000ff027b82 */ /* 0x000e220000000a00 */
[----:B------:R-:W1:Y:S01]  /*00e0*/  LDCU.64 UR4, c[0x0][0x358] ;  /* 0x00006b00ff0477ac */ /* 0x000e620008000a00 */
[----:B------:R-:W-:-:S06]  /*00f0*/  IMAD R9, R7, UR6, R0 ;  /* 0x0000000607097c24 */ /* 0x000fcc000f8e0200 */
[----:B------:R-:W2:Y:S08]  /*0100*/  LDC.64 R4, c[0x0][0x388] ;  /* 0x0000e200ff047b82 */ /* 0x000eb00000000a00 */
[----:B------:R-:W3:Y:S01]  /*0110*/  LDC.64 R6, c[0x0][0x390] ;  /* 0x0000e400ff067b82 */ /* 0x000ee20000000a00 */
[----:B0-----:R-:W-:-:S06]  /*0120*/  IMAD.WIDE R2, R9, 0x4, R2 ;  /* 0x0000000409027825 */ /* 0x001fcc00078e0202 */
[----:B-1----:R-:W4:Y:S01]  /*0130*/  LDG.E R2, desc[UR4][R2.64] ;  /* 0x0000000402027981 */ /* 0x002f22000c1e1900 */
[----:B--2---:R-:W-:-:S06]  /*0140*/  IMAD.WIDE R4, R9, 0x4, R4 ;  /* 0x0000000409047825 */ /* 0x004fcc00078e0204 */
[----:B------:R-:W4:Y:S01]  /*0150*/  LDG.E R5, desc[UR4][R4.64] ;  /* 0x0000000404057981 */ /* 0x000f22000c1e1900 */
[----:B---3--:R-:W-:Y:S01]  /*0160*/  IMAD.WIDE R6, R9, 0x4, R6 ;  /* 0x0000000409067825 */ /* 0x008fe200078e0206 */
[----:B----4-:R-:W-:-:S05]  /*0170*/  IADD3 R9, PT, PT, R2, R5, RZ ;  /* 0x0000000502097210 */ /* 0x010fca0007ffe0ff */
[----:B------:R-:W-:Y:S01]  /*0180*/  STG.E desc[UR4][R6.64], R9 ;  /* 0x0000000906007986 */ /* 0x000fe2000c101904 */
[----:B------:R-:W-:Y:S05]  /*0190*/  EXIT ;  /* 0x000000000000794d */ /* 0x000fea0003800000 */
.L_x_0:
[----:B------:R-:W-:-:S00]  /*01a0*/  BRA `(.L_x_0) ;  /* 0xfffffffc00fc7947 */ /* 0x000fc0000383ffff */
[----:B------:R-:W-:-:S00]  /*01b0*/  NOP ;  /* 0x0000000000007918 */ /* 0x000fc00000000000 */
        /* <DEDUP_REMOVED lines=12> */
.L_x_13:


//--------------------- .text._Z9colThreadPiS_S_i --------------------------
	.section	.text._Z9colThreadPiS_S_i,"ax",@progbits
	.align	128
        .global         _Z9colThreadPiS_S_i
        .type           _Z9colThreadPiS_S_i,@function
        .size           _Z9colThreadPiS_S_i,(.L_x_14 - _Z9colThreadPiS_S_i)
        .other          _Z9colThreadPiS_S_i,@"STO_CUDA_ENTRY STV_DEFAULT"
_Z9colThreadPiS_S_i:
.text._Z9colThreadPiS_S_i:
[----:B------:R-:W-:Y:S01]  /*0000*/  LDC R1, c[0x0][0x37c] ;  /* 0x0000df00ff017b82 */ /* 0x000fe20000000800 */
[----:B------:R-:W0:Y:S07]  /*0010*/  S2R R0, SR_TID.X ;  /* 0x0000000000007919 */ /* 0x000e2e0000002100 */
[----:B------:R-:W0:Y:S02]  /*0020*/  LDC R3, c[0x0][0x398] ;  /* 0x0000e600ff037b82 */ /* 0x000e240000000800 */
[----:B0-----:R-:W-:-:S13]  /*0030*/  ISETP.GE.AND P0, PT, R0, R3, PT ;  /* 0x000000030000720c */ /* 0x001fda0003f06270 */
[----:B------:R-:W-:Y:S05]  /*0040*/  @P0 EXIT ;  /* 0x000000000000094d */ /* 0x000fea0003800000 */
[C---:B------:R-:W-:Y:S01]  /*0050*/  IADD3 R2, PT, PT, R3.reuse, -0x1, RZ ;  /* 0xffffffff03027810 */ /* 0x040fe20007ffe0ff */
[----:B------:R-:W0:Y:S01]  /*0060*/  LDCU.64 UR4, c[0x0][0x358] ;  /* 0x00006b00ff0477ac */ /* 0x000e220008000a00 */
[----:B------:R-:W-:Y:S02]  /*0070*/  LOP3.LUT R20, R3, 0xf, RZ, 0xc0, !PT ;  /* 0x0000000f03147812 */ /* 0x000fe400078ec0ff */
[----:B------:R-:W-:Y:S01]  /*0080*/  ISETP.GE.U32.AND P1, PT, R2, 0xf, PT ;  /* 0x0000000f0200780c */ /* 0x000fe20003f26070 */
[----:B------:R-:W-:Y:S01]  /*0090*/  HFMA2 R2, -RZ, RZ, 0, 0 ;  /* 0x00000000ff027431 */ /* 0x000fe200000001ff */
[----:B------:R-:W-:-:S11]  /*00a0*/  ISETP.NE.AND P0, PT, R20, RZ, PT ;  /* 0x000000ff1400720c */ /* 0x000fd60003f05270 */
[----:B------:R-:W-:Y:S05]  /*00b0*/  @!P1 BRA `(.L_x_1) ;  /* 0x0000000400e89947 */ /* 0x000fea0003800000 */
[----:B------:R-:W-:Y:S02]  /*00c0*/  LOP3.LUT R2, R3, 0xfffffff0, RZ, 0xc0, !PT ;  /* 0xfffffff003027812 */ /* 0x000fe400078ec0ff */
[----:B------:R-:W-:Y:S02]  /*00d0*/  MOV R4, R0 ;  /* 0x0000000000047202 */ /* 0x000fe40000000f00 */
[----:B------:R-:W-:-:S07]  /*00e0*/  IADD3 R5, PT, PT, -R2, RZ, RZ ;  /* 0x000000ff02057210 */ /* 0x000fce0007ffe1ff */
.L_x_2:
[----:B---3--:R-:W1:Y:S08]  /*00f0*/  LDC.64 R14, c[0x0][0x380] ;  /* 0x0000e000ff0e7b82 */ /* 0x008e700000000a00 */
[----:B------:R-:W2:Y:S08]  /*0100*/  LDC.64 R16, c[0x0][0x388] ;  /* 0x0000e200ff107b82 */ /* 0x000eb00000000a00 */
[----:B------:R-:W3:Y:S01]  /*0110*/  LDC.64 R6, c[0x0][0x390] ;  /* 0x0000e400ff067b82 */ /* 0x000ee20000000a00 */
[----:B-1----:R-:W-:-:S05]  /*0120*/  IMAD.WIDE R14, R4, 0x4, R14 ;  /* 0x00000004040e7825 */ /* 0x002fca00078e020e */
[----:B0-----:R-:W4:Y:S01]  /*0130*/  LDG.E R8, desc[UR4][R14.64] ;  /* 0x000000040e087981 */ /* 0x001f22000c1e1900 */
[----:B--2---:R-:W-:-:S05]  /*0140*/  IMAD.WIDE R16, R4, 0x4, R16 ;  /* 0x0000000404107825 */ /* 0x004fca00078e0210 */
[----:B------:R-:W4:Y:S01]  /*0150*/  LDG.E R9, desc[UR4][R16.64] ;  /* 0x0000000410097981 */ /* 0x000f22000c1e1900 */
[----:B------:R-:W-:-:S04]  /*0160*/  IMAD.WIDE R10, R3, 0x4, R14 ;  /* 0x00000004030a7825 */ /* 0x000fc800078e020e */
[----:B---3--:R-:W-:Y:S01]  /*0170*/  IMAD.WIDE R6, R4, 0x4, R6 ;  /* 0x0000000404067825 */ /* 0x008fe200078e0206 */
[----:B----4-:R-:W-:-:S03]  /*0180*/  IADD3 R21, PT, PT, R8, R9, RZ ;  /* 0x0000000908157210 */ /* 0x010fc60007ffe0ff */
[C---:B------:R-:W-:Y:S02]  /*0190*/  IMAD.WIDE R8, R3.reuse, 0x4, R16 ;  /* 0x0000000403087825 */ /* 0x040fe400078e0210 */
[----:B------:R0:W-:Y:S04]  /*01a0*/  STG.E desc[UR4][R6.64], R21 ;  /* 0x0000001506007986 */ /* 0x0001e8000c101904 */
[----:B------:R-:W2:Y:S04]  /*01b0*/  LDG.E R18, desc[UR4][R10.64] ;  /* 0x000000040a127981 */ /* 0x000ea8000c1e1900 */
[----:B------:R-:W2:Y:S01]  /*01c0*/  LDG.E R19, desc[UR4][R8.64] ;  /* 0x0000000408137981 */ /* 0x000ea2000c1e1900 */
[----:B------:R-:W-:-:S04]  /*01d0*/  IMAD.WIDE R12, R3, 0x4, R6 ;  /* 0x00000004030c7825 */ /* 0x000fc800078e0206 */
[----:B------:R-:W-:-:S04]  /*01e0*/  IMAD.WIDE R16, R3, 0x4, R10 ;  /* 0x0000000403107825 */ /* 0x000fc800078e020a */
[----:B------:R-:W-:Y:S01]  /*01f0*/  IMAD.WIDE R14, R3, 0x4, R8 ;  /* 0x00000004030e7825 */ /* 0x000fe200078e0208 */
[----:B--2---:R-:W-:-:S05]  /*0200*/  IADD3 R23, PT, PT, R18, R19, RZ ;  /* 0x0000001312177210 */ /* 0x004fca0007ffe0ff */
[----:B------:R1:W-:Y:S04]  /*0210*/  STG.E desc[UR4][R12.64], R23 ;  /* 0x000000170c007986 */ /* 0x0003e8000c101904 */
[----:B------:R-:W2:Y:S04]  /*0220*/  LDG.E R22, desc[UR4][R16.64] ;  /* 0x0000000410167981 */ /* 0x000ea8000c1e1900 */
[----:B------:R-:W2:Y:S01]  /*0230*/  LDG.E R25, desc[UR4][R14.64] ;  /* 0x000000040e197981 */ /* 0x000ea2000c1e1900 */
[----:B------:R-:W-:-:S04]  /*0240*/  IMAD.WIDE R18, R3, 0x4, R12 ;  /* 0x0000000403127825 */ /* 0x000fc800078e020c */
[----:B------:R-:W-:-:S04]  /*0250*/  IMAD.WIDE R10, R3, 0x4, R16 ;  /* 0x00000004030a7825 */ /* 0x000fc800078e0210 */
[----:B0-----:R-:W-:Y:S01]  /*0260*/  IMAD.WIDE R6, R3, 0x4, R14 ;  /* 0x0000000403067825 */ /* 0x001fe200078e020e */
[----:B--2---:R-:W-:-:S05]  /*0270*/  IADD3 R25, PT, PT, R22, R25, RZ ;  /* 0x0000001916197210 */ /* 0x004fca0007ffe0ff */
[----:B------:R0:W-:Y:S04]  /*0280*/  STG.E desc[UR4][R18.64], R25 ;  /* 0x0000001912007986 */ /* 0x0001e8000c101904 */
[----:B------:R-:W2:Y:S04]  /*0290*/  LDG.E R21, desc[UR4][R10.64] ;  /* 0x000000040a157981 */ /* 0x000ea8000c1e1900 */
[----:B------:R-:W2:Y:S01]  /*02a0*/  LDG.E R22, desc[UR4][R6.64] ;  /* 0x0000000406167981 */ /* 0x000ea2000c1e1900 */
[----:B------:R-:W-:-:S04]  /*02b0*/  IMAD.WIDE R8, R3, 0x4, R18 ;  /* 0x0000000403087825 */ /* 0x000fc800078e0212 */
[----:B------:R-:W-:-:S04]  /*02c0*/  IMAD.WIDE R16, R3, 0x4, R10 ;  /* 0x0000000403107825 */ /* 0x000fc800078e020a */
[----:B-1----:R-:W-:Y:S01]  /*02d0*/  IMAD.WIDE R12, R3, 0x4, R6 ;  /* 0x00000004030c7825 */ /* 0x002fe200078e0206 */
[----:B--2---:R-:W-:-:S05]  /*02e0*/  IADD3 R21, PT, PT, R21, R22, RZ ;  /* 0x0000001615157210 */ /* 0x004fca0007ffe0ff */
        /* <DEDUP_REMOVED lines=8> */
[----:B------:R-:W3:Y:S04]  /*0370*/  LDG.E R22, desc[UR4][R10.64] ;  /* 0x000000040a167981 */ /* 0x000ee8000c1e1900 */
[----:B0-----:R-:W3:Y:S01]  /*0380*/  LDG.E R25, desc[UR4][R6.64] ;  /* 0x0000000406197981 */ /* 0x001ee2000c1e1900 */
[----:B------:R-:W-:-:S04]  /*0390*/  IMAD.WIDE R18, R3, 0x4, R14 ;  /* 0x0000000403127825 */ /* 0x000fc800078e020e */
[----:B------:R-:W-:-:S04]  /*03a0*/  IMAD.WIDE R16, R3, 0x4, R10 ;  /* 0x0000000403107825 */ /* 0x000fc800078e020a */
[----:B-1----:R-:W-:Y:S01]  /*03b0*/  IMAD.WIDE R8, R3, 0x4, R6 ;  /* 0x0000000403087825 */ /* 0x002fe200078e0206 */
[----:B---3--:R-:W-:-:S05]  /*03c0*/  IADD3 R25, PT, PT, R22, R25, RZ ;  /* 0x0000001916197210 */ /* 0x008fca0007ffe0ff */
[----:B------:R0:W-:Y:S04]  /*03d0*/  STG.E desc[UR4][R18.64], R25 ;  /* 0x0000001912007986 */ /* 0x0001e8000c101904 */
[----:B------:R-:W3:Y:S04]  /*03e0*/  LDG.E R21, desc[UR4][R16.64] ;  /* 0x0000000410157981 */ /* 0x000ee8000c1e1900 */
[----:B------:R-:W3:Y:S01]  /*03f0*/  LDG.E R22, desc[UR4][R8.64] ;  /* 0x0000000408167981 */ /* 0x000ee2000c1e1900 */
[----:B------:R-:W-:-:S04]  /*0400*/  IMAD.WIDE R12, R3, 0x4, R18 ;  /* 0x00000004030c7825 */ /* 0x000fc800078e0212 */
[----:B------:R-:W-:-:S04]  /*0410*/  IMAD.WIDE R10, R3, 0x4, R16 ;  /* 0x00000004030a7825 */ /* 0x000fc800078e0210 */
[----:B------:R-:W-:Y:S01]  /*0420*/  IMAD.WIDE R6, R3, 0x4, R8 ;  /* 0x0000000403067825 */ /* 0x000fe200078e0208 */
[----:B---3--:R-:W-:-:S05]  /*0430*/  IADD3 R21, PT, PT, R21, R22, RZ ;  /* 0x0000001615157210 */ /* 0x008fca0007ffe0ff */
[----:B------:R1:W-:Y:S04]  /*0440*/  STG.E desc[UR4][R12.64], R21 ;  /* 0x000000150c007986 */ /* 0x0003e8000c101904 */
[----:B------:R-:W3:Y:S04]  /*0450*/  LDG.E R22, desc[UR4][R10.64] ;  /* 0x000000040a167981 */ /* 0x000ee8000c1e1900 */
[----:B--2---:R-:W3:Y:S01]  /*0460*/  LDG.E R23, desc[UR4][R6.64] ;  /* 0x0000000406177981 */ /* 0x004ee2000c1e1900 */
[----:B------:R-:W-:-:S04]  /*0470*/  IMAD.WIDE R14, R3, 0x4, R12 ;  /* 0x00000004030e7825 */ /* 0x000fc800078e020c */
[----:B------:R-:W-:-:S04]  /*0480*/  IMAD.WIDE R16, R3, 0x4, R10 ;  /* 0x0000000403107825 */ /* 0x000fc800078e020a */
[----:B------:R-:W-:Y:S01]  /*0490*/  IMAD.WIDE R8, R3, 0x4, R6 ;  /* 0x0000000403087825 */ /* 0x000fe200078e0206 */
[----:B---3--:R-:W-:-:S05]  /*04a0*/  IADD3 R23, PT, PT, R22, R23, RZ ;  /* 0x0000001716177210 */ /* 0x008fca0007ffe0ff */
[----:B------:R2:W-:Y:S04]  /*04b0*/  STG.E desc[UR4][R14.64], R23 ;  /* 0x000000170e007986 */ /* 0x0005e8000c101904 */
[----:B------:R-:W3:Y:S04]  /*04c0*/  LDG.E R22, desc[UR4][R16.64] ;  /* 0x0000000410167981 */ /* 0x000ee8000c1e1900 */
[----:B0-----:R-:W3:Y:S01]  /*04d0*/  LDG.E R25, desc[UR4][R8.64] ;  /* 0x0000000408197981 */ /* 0x001ee2000c1e1900 */
[----:B------:R-:W-:-:S04]  /*04e0*/  IMAD.WIDE R18, R3, 0x4, R14 ;  /* 0x0000000403127825 */ /* 0x000fc800078e020e */
[----:B------:R-:W-:-:S04]  /*04f0*/  IMAD.WIDE R10, R3, 0x4, R16 ;  /* 0x00000004030a7825 */ /* 0x000fc800078e0210 */
[----:B------:R-:W-:Y:S01]  /*0500*/  IMAD.WIDE R6, R3, 0x4, R8 ;  /* 0x0000000403067825 */ /* 0x000fe200078e0208 */
[----:B---3--:R-:W-:-:S05]  /*0510*/  IADD3 R25, PT, PT, R22, R25, RZ ;  /* 0x0000001916197210 */ /* 0x008fca0007ffe0ff */
[----:B------:R0:W-:Y:S04]  /*0520*/  STG.E desc[UR4][R18.64], R25 ;  /* 0x0000001912007986 */ /* 0x0001e8000c101904 */
[----:B-1----:R-:W3:Y:S04]  /*0530*/  LDG.E R21, desc[UR4][R10.64] ;  /* 0x000000040a157981 */ /* 0x002ee8000c1e1900 */
[----:B------:R-:W3:Y:S01]  /*0540*/  LDG.E R22, desc[UR4][R6.64] ;  /* 0x0000000406167981 */ /* 0x000ee2000c1e1900 */
[----:B------:R-:W-:-:S04]  /*0550*/  IMAD.WIDE R12, R3, 0x4, R18 ;  /* 0x00000004030c7825 */ /* 0x000fc800078e0212 */
[----:B--2---:R-:W-:-:S04]  /*0560*/  IMAD.WIDE R14, R3, 0x4, R10 ;  /* 0x00000004030e7825 */ /* 0x004fc800078e020a */
[----:B------:R-:W-:Y:S01]  /*0570*/  IMAD.WIDE R8, R3, 0x4, R6 ;  /* 0x0000000403087825 */ /* 0x000fe200078e0206 */
[----:B---3--:R-:W-:-:S05]  /*0580*/  IADD3 R21, PT, PT, R21, R22, RZ ;  /* 0x0000001615157210 */ /* 0x008fca0007ffe0ff */
        /* <DEDUP_REMOVED lines=11> */
[----:B-1----:R-:W-:-:S04]  /*0640*/  IMAD.WIDE R12, R3, 0x4, R10 ;  /* 0x00000004030c7825 */ /* 0x002fc800078e020a */
[----:B------:R-:W-:Y:S01]  /*0650*/  IMAD.WIDE R8, R3, 0x4, R6 ;  /* 0x0000000403087825 */ /* 0x000fe200078e0206 */
        /* <DEDUP_REMOVED lines=23> */
[----:B------:R-:W2:Y:S04]  /*07d0*/  LDG.E R10, desc[UR4][R10.64] ;  /* 0x000000040a0a7981 */ /* 0x000ea8000c1e1900 */
[----:B------:R-:W2:Y:S01]  /*07e0*/  LDG.E R7, desc[UR4][R6.64] ;  /* 0x0000000406077981 */ /* 0x000ea2000c1e1900 */
[----:B------:R-:W-:-:S04]  /*07f0*/  IADD3 R5, PT, PT, R5, 0x10, RZ ;  /* 0x0000001005057810 */ /* 0x000fc80007ffe0ff */
[----:B------:R-:W-:Y:S01]  /*0800*/  ISETP.NE.AND P1, PT, R5, RZ, PT ;  /* 0x000000ff0500720c */ /* 0x000fe20003f25270 */
[C---:B-1----:R-:W-:Y:S01]  /*0810*/  IMAD.WIDE R14, R3.reuse, 0x4, R18 ;  /* 0x00000004030e7825 */ /* 0x042fe200078e0212 */
[----:B------:R-:W-:Y:S02]  /*0820*/  LEA R4, R3, R4, 0x4 ;  /* 0x0000000403047211 */ /* 0x000fe400078e20ff */
[----:B--2---:R-:W-:-:S05]  /*0830*/  IADD3 R17, PT, PT, R10, R7, RZ ;  /* 0x000000070a117210 */ /* 0x004fca0007ffe0ff */
[----:B------:R3:W-:Y:S04]  /*0840*/  STG.E desc[UR4][R14.64], R17 ;  /* 0x000000110e007986 */ /* 0x0007e8000c101904 */
[----:B------:R-:W-:Y:S05]  /*0850*/  @P1 BRA `(.L_x_2) ;  /* 0xfffffff800241947 */ /* 0x000fea000383ffff */
.L_x_1:
[----:B0-----:R-:W-:Y:S05]  /*0860*/  @!P0 EXIT ;  /* 0x000000000000894d */ /* 0x001fea0003800000 */
[----:B------:R-:W-:Y:S02]  /*0870*/  ISETP.GE.U32.AND P0, PT, R20, 0x8, PT ;  /* 0x000000081400780c */ /* 0x000fe40003f06070 */
[----:B---3--:R-:W-:-:S04]  /*0880*/  LOP3.LUT R18, R3, 0x7, RZ, 0xc0, !PT ;  /* 0x0000000703127812 */ /* 0x008fc800078ec0ff */
[----:B------:R-:W-:-:S07]  /*0890*/  ISETP.NE.AND P1, PT, R18, RZ, PT ;  /* 0x000000ff1200720c */ /* 0x000fce0003f25270 */
[----:B------:R-:W-:Y:S06]  /*08a0*/  @!P0 BRA `(.L_x_3) ;  /* 0x0000000000f48947 */ /* 0x000fec0003800000 */
[----:B------:R-:W0:Y:S01]  /*08b0*/  LDC.64 R4, c[0x0][0x380] ;  /* 0x0000e000ff047b82 */ /* 0x000e220000000a00 */
[----:B------:R-:W-:-:S07]  /*08c0*/  IMAD R11, R2, R3, R0 ;  /* 0x00000003020b7224 */ /* 0x000fce00078e0200 */
[----:B------:R-:W1:Y:S08]  /*08d0*/  LDC.64 R6, c[0x0][0x388] ;  /* 0x0000e200ff067b82 */ /* 0x000e700000000a00 */
[----:B------:R-:W2:Y:S01]  /*08e0*/  LDC.64 R8, c[0x0][0x390] ;  /* 0x0000e400ff087b82 */ /* 0x000ea20000000a00 */
[----:B0-----:R-:W-:-:S05]  /*08f0*/  IMAD.WIDE R4, R11, 0x4, R4 ;  /* 0x000000040b047825 */ /* 0x001fca00078e0204 */
[----:B------:R-:W3:Y:S01]  /*0900*/  LDG.E R10, desc[UR4][R4.64] ;  /* 0x00000004040a7981 */ /* 0x000ee2000c1e1900 */
[----:B-1----:R-:W-:-:S05]  /*0910*/  IMAD.WIDE R6, R11, 0x4, R6 ;  /* 0x000000040b067825 */ /* 0x002fca00078e0206 */
[----:B------:R-:W3:Y:S01]  /*0920*/  LDG.E R13, desc[UR4][R6.64] ;  /* 0x00000004060d7981 */ /* 0x000ee2000c1e1900 */
[----:B--2---:R-:W-:Y:S01]  /*0930*/  IMAD.WIDE R8, R11, 0x4, R8 ;  /* 0x000000040b087825 */ /* 0x004fe200078e0208 */
[----:B---3--:R-:W-:-:S03]  /*0940*/  IADD3 R19, PT, PT, R10, R13, RZ ;  /* 0x0000000d0a137210 */ /* 0x008fc60007ffe0ff */
[----:B------:R-:W-:-:S04]  /*0950*/  IMAD.WIDE R10, R3, 0x4, R4 ;  /* 0x00000004030a7825 */ /* 0x000fc800078e0204 */
[C---:B------:R-:W-:Y:S01]  /*0960*/  IMAD.WIDE R12, R3.reuse, 0x4, R6 ;  /* 0x00000004030c7825 */ /* 0x040fe200078e0206 */
        /* <DEDUP_REMOVED lines=11> */
[----:B0-----:R-:W-:-:S04]  /*0a20*/  IMAD.WIDE R8, R3, 0x4, R4 ;  /* 0x0000000403087825 */ /* 0x001fc800078e0204 */
[----:B------:R-:W-:Y:S01]  /*0a30*/  IMAD.WIDE R10, R3, 0x4, R6 ;  /* 0x00000004030a7825 */ /* 0x000fe200078e0206 */
        /* <DEDUP_REMOVED lines=10> */
[----:B-1----:R-:W3:Y:S01]  /*0ae0*/  LDG.E R21, desc[UR4][R6.64] ;  /* 0x0000000406157981 */ /* 0x002ee2000c1e1900 */
        /* <DEDUP_REMOVED lines=12> */
[----:B--2---:R-:W2:Y:S04]  /*0bb0*/  LDG.E R19, desc[UR4][R4.64] ;  /* 0x0000000404137981 */ /* 0x004ea8000c1e1900 */
[----:B------:R-:W2:Y:S01]  /*0bc0*/  LDG.E R20, desc[UR4][R6.64] ;  /* 0x0000000406147981 */ /* 0x000ea2000c1e1900 */
[----:B------:R-:W-:-:S04]  /*0bd0*/  IMAD.WIDE R12, R3, 0x4, R16 ;  /* 0x00000004030c7825 */ /* 0x000fc800078e0210 */
[----:B------:R-:W-:-:S04]  /*0be0*/  IMAD.WIDE R8, R3, 0x4, R4 ;  /* 0x0000000403087825 */ /* 0x000fc800078e0204 */
[----:B------:R-:W-:Y:S01]  /*0bf0*/  IMAD.WIDE R10, R3, 0x4, R6 ;  /* 0x00000004030a7825 */ /* 0x000fe200078e0206 */
[----:B--2---:R-:W-:-:S05]  /*0c00*/  IADD3 R19, PT, PT, R19, R20, RZ ;  /* 0x0000001413137210 */ /* 0x004fca0007ffe0ff */
[----:B------:R2:W-:Y:S04]  /*0c10*/  STG.E desc[UR4][R12.64], R19 ;  /* 0x000000130c007986 */ /* 0x0005e8000c101904 */
[----:B------:R-:W0:Y:S04]  /*0c20*/  LDG.E R8, desc[UR4][R8.64] ;  /* 0x0000000408087981 */ /* 0x000e28000c1e1900 */
[----:B------:R-:W0:Y:S01]  /*0c30*/  LDG.E R11, desc[UR4][R10.64] ;  /* 0x000000040a0b7981 */ /* 0x000e22000c1e1900 */
[----:B-1----:R-:W-:Y:S01]  /*0c40*/  IMAD.WIDE R14, R3, 0x4, R12 ;  /* 0x00000004030e7825 */ /* 0x002fe200078e020c */
[----:B------:R-:W-:-:S02]  /*0c50*/  IADD3 R2, PT, PT, R2, 0x8, RZ ;  /* 0x0000000802027810 */ /* 0x000fc40007ffe0ff */
[----:B0-----:R-:W-:-:S05]  /*0c60*/  IADD3 R17, PT, PT, R8, R11, RZ ;  /* 0x0000000b08117210 */ /* 0x001fca0007ffe0ff */
[----:B------:R2:W-:Y:S02]  /*0c70*/  STG.E desc[UR4][R14.64], R17 ;  /* 0x000000110e007986 */ /* 0x0005e4000c101904 */
.L_x_3:
[----:B------:R-:W-:Y:S05]  /*0c80*/  @!P1 EXIT ;  /* 0x000000000000994d */ /* 0x000fea0003800000 */
[----:B------:R-:W-:Y:S02]  /*0c90*/  ISETP.GE.U32.AND P0, PT, R18, 0x4, PT ;  /* 0x000000041200780c */ /* 0x000fe40003f06070 */
[----:B------:R-:W-:-:S04]  /*0ca0*/  LOP3.LUT R4, R3, 0x3, RZ, 0xc0, !PT ;  /* 0x0000000303047812 */ /* 0x000fc800078ec0ff */
[----:B------:R-:W-:-:S07]  /*0cb0*/  ISETP.NE.AND P1, PT, R4, RZ, PT ;  /* 0x000000ff0400720c */ /* 0x000fce0003f25270 */
[----:B------:R-:W-:Y:S06]  /*0cc0*/  @!P0 BRA `(.L_x_4) ;  /* 0x0000000000848947 */ /* 0x000fec0003800000 */
[----:B------:R-:W0:Y:S01]  /*0cd0*/  LDC.64 R6, c[0x0][0x380] ;  /* 0x0000e000ff067b82 */ /* 0x000e220000000a00 */
[----:B--2---:R-:W-:-:S07]  /*0ce0*/  IMAD R13, R2, R3, R0 ;  /* 0x00000003020d7224 */ /* 0x004fce00078e0200 */
[----:B------:R-:W1:Y:S08]  /*0cf0*/  LDC.64 R8, c[0x0][0x388] ;  /* 0x0000e200ff087b82 */ /* 0x000e700000000a00 */
[----:B------:R-:W2:Y:S01]  /*0d00*/  LDC.64 R10, c[0x0][0x390] ;  /* 0x0000e400ff0a7b82 */ /* 0x000ea20000000a00 */
[----:B0-----:R-:W-:-:S05]  /*0d10*/  IMAD.WIDE R6, R13, 0x4, R6 ;  /* 0x000000040d067825 */ /* 0x001fca00078e0206 */
[----:B------:R-:W3:Y:S01]  /*0d20*/  LDG.E R5, desc[UR4][R6.64] ;  /* 0x0000000406057981 */ /* 0x000ee2000c1e1900 */
[----:B-1----:R-:W-:-:S05]  /*0d30*/  IMAD.WIDE R8, R13, 0x4, R8 ;  /* 0x000000040d087825 */ /* 0x002fca00078e0208 */
[----:B------:R-:W3:Y:S01]  /*0d40*/  LDG.E R12, desc[UR4][R8.64] ;  /* 0x00000004080c7981 */ /* 0x000ee2000c1e1900 */
[----:B------:R-:W-:-:S04]  /*0d50*/  IMAD.WIDE R14, R3, 0x4, R8 ;  /* 0x00000004030e7825 */ /* 0x000fc800078e0208 */
[----:B--2---:R-:W-:Y:S01]  /*0d60*/  IMAD.WIDE R10, R13, 0x4, R10 ;  /* 0x000000040d0a7825 */ /* 0x004fe200078e020a */
[----:B---3--:R-:W-:-:S03]  /*0d70*/  IADD3 R5, PT, PT, R5, R12, RZ ;  /* 0x0000000c05057210 */ /* 0x008fc60007ffe0ff */
        /* <DEDUP_REMOVED lines=18> */
[----:B------:R-:W-:Y:S01]  /*0ea0*/  IMAD.WIDE R14, R3, 0x4, R18 ;  /* 0x00000004030e7825 */ /* 0x000fe200078e0212 */
[----:B------:R-:W-:-:S02]  /*0eb0*/  IADD3 R2, PT, PT, R2, 0x4, RZ ;  /* 0x0000000402027810 */ /* 0x000fc40007ffe0ff */
[----:B--2---:R-:W-:-:S05]  /*0ec0*/  IADD3 R5, PT, PT, R10, R13, RZ ;  /* 0x0000000d0a057210 */ /* 0x004fca0007ffe0ff */
[----:B------:R1:W-:Y:S02]  /*0ed0*/  STG.E desc[UR4][R14.64], R5 ;  /* 0x000000050e007986 */ /* 0x0003e4000c101904 */
.L_x_4:
[----:B------:R-:W-:Y:S05]  /*0ee0*/  @!P1 EXIT ;  /* 0x000000000000994d */ /* 0x000fea0003800000 */
[----:B------:R-:W0:Y:S01]  /*0ef0*/  LDC.64 R6, c[0x0][0x390] ;  /* 0x0000e400ff067b82 */ /* 0x000e220000000a00 */
[----:B-12---:R-:W-:Y:S01]  /*0f00*/  IMAD R17, R2, R3, R0 ;  /* 0x0000000302117224 */ /* 0x006fe200078e0200 */
[----:B------:R-:W-:-:S06]  /*0f10*/  IADD3 R0, PT, PT, -R4, RZ, RZ ;  /* 0x000000ff04007210 */ /* 0x000fcc0007ffe1ff */
[----:B------:R-:W1:Y:S08]  /*0f20*/  LDC.64 R8, c[0x0][0x380] ;  /* 0x0000e000ff087b82 */ /* 0x000e700000000a00 */
[----:B------:R-:W2:Y:S02]  /*0f30*/  LDC.64 R10, c[0x0][0x388] ;  /* 0x0000e200ff0a7b82 */ /* 0x000ea40000000a00 */
.L_x_5:
[----:B-1----:R-:W-:-:S04]  /*0f40*/  IMAD.WIDE R4, R17, 0x4, R8 ;  /* 0x0000000411047825 */ /* 0x002fc800078e0208 */
[C---:B--2---:R-:W-:Y:S02]  /*0f50*/  IMAD.WIDE R12, R17.reuse, 0x4, R10 ;  /* 0x00000004110c7825 */ /* 0x044fe400078e020a */
[----:B------:R-:W2:Y:S04]  /*0f60*/  LDG.E R4, desc[UR4][R4.64] ;  /* 0x0000000404047981 */ /* 0x000ea8000c1e1900 */
[----:B------:R-:W2:Y:S01]  /*0f70*/  LDG.E R13, desc[UR4][R12.64] ;  /* 0x000000040c0d7981 */ /* 0x000ea2000c1e1900 */
[----:B------:R-:W-:Y:S01]  /*0f80*/  IADD3 R0, PT, PT, R0, 0x1, RZ ;  /* 0x0000000100007810 */ /* 0x000fe20007ffe0ff */
[C---:B0--3--:R-:W-:Y:S01]  /*0f90*/  IMAD.WIDE R14, R17.reuse, 0x4, R6 ;  /* 0x00000004110e7825 */ /* 0x049fe200078e0206 */
[----:B------:R-:W-:Y:S02]  /*0fa0*/  IADD3 R17, PT, PT, R17, R3, RZ ;  /* 0x0000000311117210 */ /* 0x000fe40007ffe0ff */
[----:B------:R-:W-:-:S02]  /*0fb0*/  ISETP.NE.AND P0, PT, R0, RZ, PT ;  /* 0x000000ff0000720c */ /* 0x000fc40003f05270 */
[----:B--2---:R-:W-:-:S05]  /*0fc0*/  IADD3 R19, PT, PT, R4, R13, RZ ;  /* 0x0000000d04137210 */ /* 0x004fca0007ffe0ff */
[----:B------:R3:W-:Y:S06]  /*0fd0*/  STG.E desc[UR4][R14.64], R19 ;  /* 0x000000130e007986 */ /* 0x0007ec000c101904 */
[----:B------:R-:W-:Y:S05]  /*0fe0*/  @P0 BRA `(.L_x_5) ;  /* 0xfffffffc00d40947 */ /* 0x000fea000383ffff */
[----:B------:R-:W-:Y:S05]  /*0ff0*/  EXIT ;  /* 0x000000000000794d */ /* 0x000fea0003800000 */
.L_x_6:
        /* <DEDUP_REMOVED lines=16> */
.L_x_14:


//--------------------- .text._Z9rowThreadPiS_S_i --------------------------
	.section	.text._Z9rowThreadPiS_S_i,"ax",@progbits
	.align	128
        .global         _Z9rowThreadPiS_S_i
        .type           _Z9rowThreadPiS_S_i,@function
        .size           _Z9rowThreadPiS_S_i,(.L_x_15 - _Z9rowThreadPiS_S_i)
        .other          _Z9rowThreadPiS_S_i,@"STO_CUDA_ENTRY STV_DEFAULT"
_Z9rowThreadPiS_S_i:
.text._Z9rowThreadPiS_S_i:
[----:B------:R-:W-:Y:S01]  /*0000*/  LDC R1, c[0x0][0x37c] ;  /* 0x0000df00ff017b82 */ /* 0x000fe20000000800 */
[----:B------:R-:W0:Y:S01]  /*0010*/  S2R R0, SR_TID.X ;  /* 0x0000000000007919 */ /* 0x000e220000002100 */
[----:B------:R-:W0:Y:S02]  /*0020*/  LDCU UR11, c[0x0][0x398] ;  /* 0x00007300ff0b77ac */ /* 0x000e240008000800 */
[----:B0-----:R-:W-:-:S13]  /*0030*/  ISETP.GE.AND P0, PT, R0, UR11, PT ;  /* 0x0000000b00007c0c */ /* 0x001fda000bf06270 */
[----:B------:R-:W-:Y:S05]  /*0040*/  @P0 EXIT ;  /* 0x000000000000094d */ /* 0x000fea0003800000 */
[----:B------:R-:W-:Y:S02]  /*0050*/  UIADD3 UR5, UPT, UPT, UR11, -0x1, URZ ;  /* 0xffffffff0b057890 */ /* 0x000fe4000fffe0ff */
[----:B------:R-:W-:Y:S01]  /*0060*/  IMAD R0, R0, UR11, RZ ;  /* 0x0000000b00007c24 */ /* 0x000fe2000f8e02ff */
[----:B------:R-:W-:Y:S02]  /*0070*/  ULOP3.LUT UR18, UR11, 0xf, URZ, 0xc0, !UPT ;  /* 0x0000000f0b127892 */ /* 0x000fe4000f8ec0ff */
[----:B------:R-:W-:Y:S01]  /*0080*/  UISETP.GE.U32.AND UP0, UPT, UR5, 0xf, UPT ;  /* 0x0000000f0500788c */ /* 0x000fe2000bf06070 */
[----:B------:R-:W-:Y:S01]  /*0090*/  UMOV UR4, URZ ;  /* 0x000000ff00047c82 */ /* 0x000fe20008000000 */
[----:B------:R-:W0:Y:S07]  /*00a0*/  LDCU.64 UR20, c[0x0][0x358] ;  /* 0x00006b00ff1477ac */ /* 0x000e2e0008000a00 */
[----:B------:R-:W-:Y:S05]  /*00b0*/  BRA.U !UP0, `(.L_x_7) ;  /* 0x0000000508607547 */ /* 0x000fea000b800000 */
[----:B------:R-:W1:Y:S01]  /*00c0*/  LDCU.128 UR12, c[0x0][0x380] ;  /* 0x00007000ff0c77ac */ /* 0x000e620008000c00 */
[----:B------:R-:W-:Y:S01]  /*00d0*/  MOV R8, R0 ;  /* 0x0000000000087202 */ /* 0x000fe20000000f00 */
[----:B------:R-:W2:Y:S01]  /*00e0*/  LDCU.64 UR16, c[0x0][0x390] ;  /* 0x00007200ff1077ac */ /* 0x000ea20008000a00 */
[----:B------:R-:W-:Y:S02]  /*00f0*/  ULOP3.LUT UR4, UR11, 0xfffffff0, URZ, 0xc0, !UPT ;  /* 0xfffffff00b047892 */ /* 0x000fe4000f8ec0ff */
[----:B-1----:R-:W-:Y:S02]  /*0100*/  UIADD3 UR9, UP0, UPT, UR12, 0x20, URZ ;  /* 0x000000200c097890 */ /* 0x002fe4000ff1e0ff */
[----:B------:R-:W-:Y:S02]  /*0110*/  UIADD3 UR7, UP1, UPT, UR14, 0x20, URZ ;  /* 0x000000200e077890 */ /* 0x000fe4000ff3e0ff */
[----:B--2---:R-:W-:Y:S02]  /*0120*/  UIADD3 UR5, UP2, UPT, UR16, 0x20, URZ ;  /* 0x0000002010057890 */ /* 0x004fe4000ff5e0ff */
[----:B------:R-:W-:-:S02]  /*0130*/  UIADD3.X UR10, UPT, UPT, URZ, UR13, URZ, UP0, !UPT ;  /* 0x0000000dff0a7290 */ /* 0x000fc400087fe4ff */
[----:B------:R-:W-:Y:S02]  /*0140*/  UIADD3.X UR8, UPT, UPT, URZ, UR15, URZ, UP1, !UPT ;  /* 0x0000000fff087290 */ /* 0x000fe40008ffe4ff */
[----:B------:R-:W-:Y:S02]  /*0150*/  UIADD3.X UR6, UPT, UPT, URZ, UR17, URZ, UP2, !UPT ;  /* 0x00000011ff067290 */ /* 0x000fe400097fe4ff */
[----:B------:R-:W-:-:S12]  /*0160*/  UIADD3 UR12, UPT, UPT, -UR4, URZ, URZ ;  /* 0x000000ff040c7290 */ /* 0x000fd8000fffe1ff */
.L_x_8:
[----:B------:R-:W-:Y:S01]  /*0170*/  MOV R3, UR10 ;  /* 0x0000000a00037c02 */ /* 0x000fe20008000f00 */
[----:B------:R-:W-:Y:S01]  /*0180*/  IMAD.U32 R2, RZ, RZ, UR9 ;  /* 0x00000009ff027e24 */ /* 0x000fe2000f8e00ff */
[----:B------:R-:W-:Y:S01]  /*0190*/  MOV R5, UR8 ;  /* 0x0000000800057c02 */ /* 0x000fe20008000f00 */
[----:B------:R-:W-:Y:S02]  /*01a0*/  IMAD.U32 R4, RZ, RZ, UR7 ;  /* 0x00000007ff047e24 */ /* 0x000fe4000f8e00ff */
[----:B------:R-:W-:-:S04]  /*01b0*/  IMAD.WIDE R2, R8, 0x4, R2 ;  /* 0x0000000408027825 */ /* 0x000fc800078e0202 */
[----:B------:R-:W-:Y:S01]  /*01c0*/  IMAD.WIDE R4, R8, 0x4, R4 ;  /* 0x0000000408047825 */ /* 0x000fe200078e0204 */
[----:B0---4-:R-:W2:Y:S04]  /*01d0*/  LDG.E R9, desc[UR20][R2.64+-0x20] ;  /* 0xffffe01402097981 */ /* 0x011ea8000c1e1900 */
[----:B------:R-:W2:Y:S01]  /*01e0*/  LDG.E R10, desc[UR20][R4.64+-0x20] ;  /* 0xffffe014040a7981 */ /* 0x000ea2000c1e1900 */
[----:B------:R-:W-:Y:S01]  /*01f0*/  MOV R7, UR6 ;  /* 0x0000000600077c02 */ /* 0x000fe20008000f00 */
[----:B------:R-:W-:-:S04]  /*0200*/  IMAD.U32 R6, RZ, RZ, UR5 ;  /* 0x00000005ff067e24 */ /* 0x000fc8000f8e00ff */
[----:B------:R-:W-:-:S04]  /*0210*/  IMAD.WIDE R6, R8, 0x4, R6 ;  /* 0x0000000408067825 */ /* 0x000fc800078e0206 */
[----:B--2---:R-:W-:-:S05]  /*0220*/  IMAD.IADD R9, R9, 0x1, R10 ;  /* 0x0000000109097824 */ /* 0x004fca00078e020a */
[----:B------:R0:W-:Y:S04]  /*0230*/  STG.E desc[UR20][R6.64+-0x20], R9 ;  /* 0xffffe00906007986 */ /* 0x0001e8000c101914 */
[----:B------:R-:W2:Y:S04]  /*0240*/  LDG.E R10, desc[UR20][R2.64+-0x1c] ;  /* 0xffffe414020a7981 */ /* 0x000ea8000c1e1900 */
[----:B------:R-:W2:Y:S02]  /*0250*/  LDG.E R11, desc[UR20][R4.64+-0x1c] ;  /* 0xffffe414040b7981 */ /* 0x000ea4000c1e1900 */
[----:B--2---:R-:W-:-:S05]  /*0260*/  IADD3 R11, PT, PT, R10, R11, RZ ;  /* 0x0000000b0a0b7210 */ /* 0x004fca0007ffe0ff */
[----:B------:R1:W-:Y:S04]  /*0270*/  STG.E desc[UR20][R6.64+-0x1c], R11 ;  /* 0xffffe40b06007986 */ /* 0x0003e8000c101914 */
[----:B------:R-:W2:Y:S04]  /*0280*/  LDG.E R10, desc[UR20][R2.64+-0x18] ;  /* 0xffffe814020a7981 */ /* 0x000ea8000c1e1900 */
[----:B------:R-:W2:Y:S02]  /*0290*/  LDG.E R13, desc[UR20][R4.64+-0x18] ;  /* 0xffffe814040d7981 */ /* 0x000ea4000c1e1900 */
[----:B--2---:R-:W-:-:S05]  /*02a0*/  IMAD.IADD R13, R10, 0x1, R13 ;  /* 0x000000010a0d7824 */ /* 0x004fca00078e020d */
[----:B------:R2:W-:Y:S04]  /*02b0*/  STG.E desc[UR20][R6.64+-0x18], R13 ;  /* 0xffffe80d06007986 */ /* 0x0005e8000c101914 */
[----:B------:R-:W3:Y:S04]  /*02c0*/  LDG.E R10, desc[UR20][R2.64+-0x14] ;  /* 0xffffec14020a7981 */ /* 0x000ee8000c1e1900 */
[----:B------:R-:W3:Y:S02]  /*02d0*/  LDG.E R15, desc[UR20][R4.64+-0x14] ;  /* 0xffffec14040f7981 */ /* 0x000ee4000c1e1900 */
[----:B---3--:R-:W-:-:S05]  /*02e0*/  IADD3 R15, PT, PT, R10, R15, RZ ;  /* 0x0000000f0a0f7210 */ /* 0x008fca0007ffe0ff */
[----:B------:R3:W-:Y:S04]  /*02f0*/  STG.E desc[UR20][R6.64+-0x14], R15 ;  /* 0xffffec0f06007986 */ /* 0x0007e8000c101914 */
[----:B0-----:R-:W4:Y:S04]  /*0300*/  LDG.E R9, desc[UR20][R2.64+-0x10] ;  /* 0xfffff01402097981 */ /* 0x001f28000c1e1900 */
[----:B------:R-:W4:Y:S02]  /*0310*/  LDG.E R10, desc[UR20][R4.64+-0x10] ;  /* 0xfffff014040a7981 */ /* 0x000f24000c1e1900 */
[----:B----4-:R-:W-:-:S05]  /*0320*/  IMAD.IADD R9, R9, 0x1, R10 ;  /* 0x0000000109097824 */ /* 0x010fca00078e020a */
[----:B------:R0:W-:Y:S04]  /*0330*/  STG.E desc[UR20][R6.64+-0x10], R9 ;  /* 0xfffff00906007986 */ /* 0x0001e8000c101914 */
[----:B------:R-:W4:Y:S04]  /*0340*/  LDG.E R10, desc[UR20][R2.64+-0xc] ;  /* 0xfffff414020a7981 */ /* 0x000f28000c1e1900 */
[----:B-1----:R-:W4:Y:S02]  /*0350*/  LDG.E R11, desc[UR20][R4.64+-0xc] ;  /* 0xfffff414040b7981 */ /* 0x002f24000c1e1900 */
[----:B----4-:R-:W-:-:S05]  /*0360*/  IADD3 R11, PT, PT, R10, R11, RZ ;  /* 0x0000000b0a0b7210 */ /* 0x010fca0007ffe0ff */
[----:B------:R1:W-:Y:S04]  /*0370*/  STG.E desc[UR20][R6.64+-0xc], R11 ;  /* 0xfffff40b06007986 */ /* 0x0003e8000c101914 */
[----:B------:R-:W4:Y:S04]  /*0380*/  LDG.E R10, desc[UR20][R2.64+-0x8] ;  /* 0xfffff814020a7981 */ /* 0x000f28000c1e1900 */
[----:B--2---:R-:W4:Y:S02]  /*0390*/  LDG.E R13, desc[UR20][R4.64+-0x8] ;  /* 0xfffff814040d7981 */ /* 0x004f24000c1e1900 */
[----:B----4-:R-:W-:-:S05]  /*03a0*/  IMAD.IADD R13, R10, 0x1, R13 ;  /* 0x000000010a0d7824 */ /* 0x010fca00078e020d */
[----:B------:R2:W-:Y:S04]  /*03b0*/  STG.E desc[UR20][R6.64+-0x8], R13 ;  /* 0xfffff80d06007986 */ /* 0x0005e8000c101914 */
[----:B------:R-:W4:Y:S04]  /*03c0*/  LDG.E R10, desc[UR20][R2.64+-0x4] ;  /* 0xfffffc14020a7981 */ /* 0x000f28000c1e1900 */
[----:B---3--:R-:W4:Y:S02]  /*03d0*/  LDG.E R15, desc[UR20][R4.64+-0x4] ;  /* 0xfffffc14040f7981 */ /* 0x008f24000c1e1900 */
[----:B----4-:R-:W-:-:S05]  /*03e0*/  IADD3 R15, PT, PT, R10, R15, RZ ;  /* 0x0000000f0a0f7210 */ /* 0x010fca0007ffe0ff */
        /* <DEDUP_REMOVED lines=19> */
[----:B----4-:R-:W-:-:S05]  /*0520*/  IADD3 R9, PT, PT, R9, R10, RZ ;  /* 0x0000000a09097210 */ /* 0x010fca0007ffe0ff */
[----:B------:R4:W-:Y:S04]  /*0530*/  STG.E desc[UR20][R6.64+0x10], R9 ;  /* 0x0000100906007986 */ /* 0x0009e8000c101914 */
[----:B------:R-:W5:Y:S04]  /*0540*/  LDG.E R10, desc[UR20][R2.64+0x14] ;  /* 0x00001414020a7981 */ /* 0x000f68000c1e1900 */
[----:B-1----:R-:W5:Y:S02]  /*0550*/  LDG.E R11, desc[UR20][R4.64+0x14] ;  /* 0x00001414040b7981 */ /* 0x002f64000c1e1900 */
[----:B-----5:R-:W-:-:S05]  /*0560*/  IMAD.IADD R11, R10, 0x1, R11 ;  /* 0x000000010a0b7824 */ /* 0x020fca00078e020b */
[----:B------:R4:W-:Y:S04]  /*0570*/  STG.E desc[UR20][R6.64+0x14], R11 ;  /* 0x0000140b06007986 */ /* 0x0009e8000c101914 */
[----:B------:R-:W5:Y:S04]  /*0580*/  LDG.E R10, desc[UR20][R2.64+0x18] ;  /* 0x00001814020a7981 */ /* 0x000f68000c1e1900 */
[----:B--2---:R-:W5:Y:S02]  /*0590*/  LDG.E R13, desc[UR20][R4.64+0x18] ;  /* 0x00001814040d7981 */ /* 0x004f64000c1e1900 */
[----:B-----5:R-:W-:-:S05]  /*05a0*/  IADD3 R13, PT, PT, R10, R13, RZ ;  /* 0x0000000d0a0d7210 */ /* 0x020fca0007ffe0ff */
[----:B------:R4:W-:Y:S04]  /*05b0*/  STG.E desc[UR20][R6.64+0x18], R13 ;  /* 0x0000180d06007986 */ /* 0x0009e8000c101914 */
[----:B------:R-:W2:Y:S04]  /*05c0*/  LDG.E R10, desc[UR20][R2.64+0x1c] ;  /* 0x00001c14020a7981 */ /* 0x000ea8000c1e1900 */
[----:B---3--:R-:W2:Y:S01]  /*05d0*/  LDG.E R15, desc[UR20][R4.64+0x1c] ;  /* 0x00001c14040f7981 */ /* 0x008ea2000c1e1900 */
[----:B------:R-:W-:Y:S01]  /*05e0*/  UIADD3 UR12, UPT, UPT, UR12, 0x10, URZ ;  /* 0x000000100c0c7890 */ /* 0x000fe2000fffe0ff */
[----:B------:R-:W-:-:S03]  /*05f0*/  VIADD R8, R8, 0x10 ;  /* 0x0000001008087836 */ /* 0x000fc60000000000 */
[----:B------:R-:W-:Y:S01]  /*0600*/  UISETP.NE.AND UP0, UPT, UR12, URZ, UPT ;  /* 0x000000ff0c00728c */ /* 0x000fe2000bf05270 */
[----:B--2---:R-:W-:-:S05]  /*0610*/  IADD3 R15, PT, PT, R10, R15, RZ ;  /* 0x0000000f0a0f7210 */ /* 0x004fca0007ffe0ff */
[----:B------:R4:W-:Y:S03]  /*0620*/  STG.E desc[UR20][R6.64+0x1c], R15 ;  /* 0x00001c0f06007986 */ /* 0x0009e6000c101914 */
[----:B------:R-:W-:Y:S05]  /*0630*/  BRA.U UP0, `(.L_x_8) ;  /* 0xfffffff900cc7547 */ /* 0x000fea000b83ffff */
.L_x_7:
[----:B------:R-:W-:-:S13]  /*0640*/  ISETP.NE.AND P0, PT, RZ, UR18, PT ;  /* 0x00000012ff007c0c */ /* 0x000fda000bf05270 */
[----:B0-----:R-:W-:Y:S05]  /*0650*/  @!P0 EXIT ;  /* 0x000000000000894d */ /* 0x001fea0003800000 */
[----:B------:R-:W-:Y:S02]  /*0660*/  UISETP.GE.U32.AND UP0, UPT, UR18, 0x8, UPT ;  /* 0x000000081200788c */ /* 0x000fe4000bf06070 */
[----:B------:R-:W-:-:S07]  /*0670*/  ULOP3.LUT UR5, UR11, 0x7, URZ, 0xc0, !UPT ;  /* 0x000000070b057892 */ /* 0x000fce000f8ec0ff */
[----:B------:R-:W-:Y:S05]  /*0680*/  BRA.U !UP0, `(.L_x_9) ;  /* 0x0000000108a07547 */ /* 0x000fea000b800000 */
[----:B------:R-:W0:Y:S01]  /*0690*/  LDC.64 R2, c[0x0][0x380] ;  /* 0x0000e000ff027b82 */ /* 0x000e220000000a00 */
[----:B----4-:R-:W-:-:S07]  /*06a0*/  IADD3 R9, PT, PT, R0, UR4, RZ ;  /* 0x0000000400097c10 */ /* 0x010fce000fffe0ff */
[----:B------:R-:W1:Y:S08]  /*06b0*/  LDC.64 R4, c[0x0][0x388] ;  /* 0x0000e200ff047b82 */ /* 0x000e700000000a00 */
[----:B------:R-:W2:Y:S01]  /*06c0*/  LDC.64 R6, c[0x0][0x390] ;  /* 0x0000e400ff067b82 */ /* 0x000ea20000000a00 */
[----:B0-----:R-:W-:-:S05]  /*06d0*/  IMAD.WIDE R2, R9, 0x4, R2 ;  /* 0x0000000409027825 */ /* 0x001fca00078e0202 */
[----:B------:R-:W3:Y:S01]  /*06e0*/  LDG.E R8, desc[UR20][R2.64] ;  /* 0x0000001402087981 */ /* 0x000ee2000c1e1900 */
[----:B-1----:R-:W-:-:S05]  /*06f0*/  IMAD.WIDE R4, R9, 0x4, R4 ;  /* 0x0000000409047825 */ /* 0x002fca00078e0204 */
[----:B------:R-:W3:Y:S01]  /*0700*/  LDG.E R11, desc[UR20][R4.64] ;  /* 0x00000014040b7981 */ /* 0x000ee2000c1e1900 */
[----:B--2---:R-:W-:Y:S01]  /*0710*/  IMAD.WIDE R6, R9, 0x4, R6 ;  /* 0x0000000409067825 */ /* 0x004fe200078e0206 */
[----:B---3--:R-:W-:-:S05]  /*0720*/  IADD3 R11, PT, PT, R8, R11, RZ ;  /* 0x0000000b080b7210 */ /* 0x008fca0007ffe0ff */
[----:B------:R0:W-:Y:S04]  /*0730*/  STG.E desc[UR20][R6.64], R11 ;  /* 0x0000000b06007986 */ /* 0x0001e8000c101914 */
[----:B------:R-:W2:Y:S04]  /*0740*/  LDG.E R8, desc[UR20][R2.64+0x4] ;  /* 0x0000041402087981 */ /* 0x000ea8000c1e1900 */
[----:B------:R-:W2:Y:S02]  /*0750*/  LDG.E R9, desc[UR20][R4.64+0x4] ;  /* 0x0000041404097981 */ /* 0x000ea4000c1e1900 */
[----:B--2---:R-:W-:-:S05]  /*0760*/  IMAD.IADD R9, R8, 0x1, R9 ;  /* 0x0000000108097824 */ /* 0x004fca00078e0209 */
[----:B------:R1:W-:Y:S04]  /*0770*/  STG.E desc[UR20][R6.64+0x4], R9 ;  /* 0x0000040906007986 */ /* 0x0003e8000c101914 */
[----:B------:R-:W2:Y:S04]  /*0780*/  LDG.E R8, desc[UR20][R2.64+0x8] ;  /* 0x0000081402087981 */ /* 0x000ea8000c1e1900 */
[----:B------:R-:W2:Y:S02]  /*0790*/  LDG.E R13, desc[UR20][R4.64+0x8] ;  /* 0x00000814040d7981 */ /* 0x000ea4000c1e1900 */
[----:B--2---:R-:W-:-:S05]  /*07a0*/  IADD3 R13, PT, PT, R8, R13, RZ ;  /* 0x0000000d080d7210 */ /* 0x004fca0007ffe0ff */
[----:B------:R2:W-:Y:S04]  /*07b0*/  STG.E desc[UR20][R6.64+0x8], R13 ;  /* 0x0000080d06007986 */ /* 0x0005e8000c101914 */
[----:B------:R-:W3:Y:S04]  /*07c0*/  LDG.E R8, desc[UR20][R2.64+0xc] ;  /* 0x00000c1402087981 */ /* 0x000ee8000c1e1900 */
[----:B------:R-:W3:Y:S02]  /*07d0*/  LDG.E R15, desc[UR20][R4.64+0xc] ;  /* 0x00000c14040f7981 */ /* 0x000ee4000c1e1900 */
[----:B---3--:R-:W-:-:S05]  /*07e0*/  IADD3 R15, PT, PT, R8, R15, RZ ;  /* 0x0000000f080f7210 */ /* 0x008fca0007ffe0ff */
[----:B------:R3:W-:Y:S04]  /*07f0*/  STG.E desc[UR20][R6.64+0xc], R15 ;  /* 0x00000c0f06007986 */ /* 0x0007e8000c101914 */
[----:B------:R-:W4:Y:S04]  /*0800*/  LDG.E R8, desc[UR20][R2.64+0x10] ;  /* 0x0000101402087981 */ /* 0x000f28000c1e1900 */
[----:B0-----:R-:W4:Y:S02]  /*0810*/  LDG.E R11, desc[UR20][R4.64+0x10] ;  /* 0x00001014040b7981 */ /* 0x001f24000c1e1900 */
        /* <DEDUP_REMOVED lines=8> */
[----:B----4-:R-:W-:-:S05]  /*08a0*/  IADD3 R13, PT, PT, R8, R13, RZ ;  /* 0x0000000d080d7210 */ /* 0x010fca0007ffe0ff */
[----:B------:R0:W-:Y:S04]  /*08b0*/  STG.E desc[UR20][R6.64+0x18], R13 ;  /* 0x0000180d06007986 */ /* 0x0001e8000c101914 */
[----:B------:R-:W2:Y:S04]  /*08c0*/  LDG.E R8, desc[UR20][R2.64+0x1c] ;  /* 0x00001c1402087981 */ /* 0x000ea8000c1e1900 */
[----:B---3--:R-:W2:Y:S01]  /*08d0*/  LDG.E R15, desc[UR20][R4.64+0x1c] ;  /* 0x00001c14040f7981 */ /* 0x008ea2000c1e1900 */
[----:B------:R-:W-:Y:S01]  /*08e0*/  UIADD3 UR4, UPT, UPT, UR4, 0x8, URZ ;  /* 0x0000000804047890 */ /* 0x000fe2000fffe0ff */
[----:B--2---:R-:W-:-:S05]  /*08f0*/  IMAD.IADD R15, R8, 0x1, R15 ;  /* 0x00000001080f7824 */ /* 0x004fca00078e020f */
[----:B------:R0:W-:Y:S06]  /*0900*/  STG.E desc[UR20][R6.64+0x1c], R15 ;  /* 0x00001c0f06007986 */ /* 0x0001ec000c101914 */
.L_x_9:
[----:B------:R-:W-:-:S13]  /*0910*/  ISETP.NE.AND P0, PT, RZ, UR5, PT ;  /* 0x00000005ff007c0c */ /* 0x000fda000bf05270 */
[----:B------:R-:W-:Y:S05]  /*0920*/  @!P0 EXIT ;  /* 0x000000000000894d */ /* 0x000fea0003800000 */
[----:B------:R-:W-:Y:S02]  /*0930*/  UISETP.GE.U32.AND UP0, UPT, UR5, 0x4, UPT ;  /* 0x000000040500788c */ /* 0x000fe4000bf06070 */
[----:B------:R-:W-:-:S07]  /*0940*/  ULOP3.LUT UR5, UR11, 0x3, URZ, 0xc0, !UPT ;  /* 0x000000030b057892 */ /* 0x000fce000f8ec0ff */
[----:B------:R-:W-:Y:S05]  /*0950*/  BRA.U !UP0, `(.L_x_10) ;  /* 0x0000000108607547 */ /* 0x000fea000b800000 */
[----:B------:R-:W1:Y:S01]  /*0960*/  LDC.64 R2, c[0x0][0x380] ;  /* 0x0000e000ff027b82 */ /* 0x000e620000000a00 */
[----:B0---4-:R-:W-:-:S07]  /*0970*/  IADD3 R11, PT, PT, R0, UR4, RZ ;  /* 0x00000004000b7c10 */ /* 0x011fce000fffe0ff */
[----:B------:R-:W0:Y:S08]  /*0980*/  LDC.64 R4, c[0x0][0x388] ;  /* 0x0000e200ff047b82 */ /* 0x000e300000000a00 */
[----:B------:R-:W2:Y:S01]  /*0990*/  LDC.64 R6, c[0x0][0x390] ;  /* 0x0000e400ff067b82 */ /* 0x000ea20000000a00 */
[----:B-1----:R-:W-:-:S05]  /*09a0*/  IMAD.WIDE R2, R11, 0x4, R2 ;  /* 0x000000040b027825 */ /* 0x002fca00078e0202 */
[----:B------:R-:W3:Y:S01]  /*09b0*/  LDG.E R8, desc[UR20][R2.64] ;  /* 0x0000001402087981 */ /* 0x000ee2000c1e1900 */
[----:B0-----:R-:W-:-:S05]  /*09c0*/  IMAD.WIDE R4, R11, 0x4, R4 ;  /* 0x000000040b047825 */ /* 0x001fca00078e0204 */
        /* <DEDUP_REMOVED lines=12> */
[----:B------:R-:W2:Y:S04]  /*0a90*/  LDG.E R8, desc[UR20][R2.64+0xc] ;  /* 0x00000c1402087981 */ /* 0x000ea8000c1e1900 */
[----:B------:R-:W2:Y:S01]  /*0aa0*/  LDG.E R15, desc[UR20][R4.64+0xc] ;  /* 0x00000c14040f7981 */ /* 0x000ea2000c1e1900 */
[----:B------:R-:W-:Y:S01]  /*0ab0*/  UIADD3 UR4, UPT, UPT, UR4, 0x4, URZ ;  /* 0x0000000404047890 */ /* 0x000fe2000fffe0ff */
[----:B--2---:R-:W-:-:S05]  /*0ac0*/  IADD3 R15, PT, PT, R8, R15, RZ ;  /* 0x0000000f080f7210 */ /* 0x004fca0007ffe0ff */
[----:B------:R1:W-:Y:S06]  /*0ad0*/  STG.E desc[UR20][R6.64+0xc], R15 ;  /* 0x00000c0f06007986 */ /* 0x0003ec000c101914 */
.L_x_10:
[----:B------:R-:W-:-:S13]  /*0ae0*/  ISETP.NE.AND P0, PT, RZ, UR5, PT ;  /* 0x00000005ff007c0c */ /* 0x000fda000bf05270 */
[----:B------:R-:W-:Y:S05]  /*0af0*/  @!P0 EXIT ;  /* 0x000000000000894d */ /* 0x000fea0003800000 */
[----:B01--4-:R-:W0:Y:S01]  /*0b00*/  LDC.64 R8, c[0x0][0x390] ;  /* 0x0000e400ff087b82 */ /* 0x013e220000000a00 */
[----:B------:R-:W-:Y:S01]  /*0b10*/  VIADD R15, R0, UR4 ;  /* 0x00000004000f7c36 */ /* 0x000fe20008000000 */
[----:B------:R-:W-:-:S06]  /*0b20*/  UIADD3 UR5, UPT, UPT, -UR5, URZ, URZ ;  /* 0x000000ff05057290 */ /* 0x000fcc000fffe1ff */
[----:B------:R-:W1:Y:S08]  /*0b30*/  LDC.64 R12, c[0x0][0x380] ;  /* 0x0000e000ff0c7b82 */ /* 0x000e700000000a00 */
[----:B------:R-:W2:Y:S02]  /*0b40*/  LDC.64 R10, c[0x0][0x388] ;  /* 0x0000e200ff0a7b82 */ /* 0x000ea40000000a00 */
.L_x_11:
[----:B--2---:R-:W-:-:S04]  /*0b50*/  IMAD.WIDE R4, R15, 0x4, R10 ;  /* 0x000000040f047825 */ /* 0x004fc800078e020a */
[C---:B-1----:R-:W-:Y:S02]  /*0b60*/  IMAD.WIDE R6, R15.reuse, 0x4, R12 ;  /* 0x000000040f067825 */ /* 0x042fe400078e020c */
[----:B------:R-:W2:Y:S04]  /*0b70*/  LDG.E R5, desc[UR20][R4.64] ;  /* 0x0000001404057981 */ /* 0x000ea8000c1e1900 */
[----:B------:R-:W2:Y:S01]  /*0b80*/  LDG.E R6, desc[UR20][R6.64] ;  /* 0x0000001406067981 */ /* 0x000ea2000c1e1900 */
[C---:B0--3--:R-:W-:Y:S01]  /*0b90*/  IMAD.WIDE R2, R15.reuse, 0x4, R8 ;  /* 0x000000040f027825 */ /* 0x049fe200078e0208 */
[----:B------:R-:W-:Y:S01]  /*0ba0*/  UIADD3 UR5, UPT, UPT, UR5, 0x1, URZ ;  /* 0x0000000105057890 */ /* 0x000fe2000fffe0ff */
[----:B------:R-:W-:-:S03]  /*0bb0*/  IADD3 R15, PT, PT, R15, 0x1, RZ ;  /* 0x000000010f0f7810 */ /* 0x000fc60007ffe0ff */
[----:B------:R-:W-:Y:S01]  /*0bc0*/  UISETP.NE.AND UP0, UPT, UR5, URZ, UPT ;  /* 0x000000ff0500728c */ /* 0x000fe2000bf05270 */
[----:B--2---:R-:W-:-:S05]  /*0bd0*/  IADD3 R17, PT, PT, R6, R5, RZ ;  /* 0x0000000506117210 */ /* 0x004fca0007ffe0ff */
[----:B------:R3:W-:Y:S03]  /*0be0*/  STG.E desc[UR20][R2.64], R17 ;  /* 0x0000001102007986 */ /* 0x0007e6000c101914 */
[----:B------:R-:W-:Y:S05]  /*0bf0*/  BRA.U UP0, `(.L_x_11) ;  /* 0xfffffffd00d47547 */ /* 0x000fea000b83ffff */
[----:B------:R-:W-:Y:S05]  /*0c00*/  EXIT ;  /* 0x000000000000794d */ /* 0x000fea0003800000 */
.L_x_12:
        /* <DEDUP_REMOVED lines=15> */
.L_x_15:


//--------------------- .nv.shared.reserved.0     --------------------------
	.section	.nv.shared.reserved.0,"aw",@nobits
	.weak		__nv_reservedSMEM_offset_0_alias
	.size		__nv_reservedSMEM_offset_0_alias, 0, 64
	.other		__nv_reservedSMEM_offset_0_alias,@"STO_CUDA_RESERVED_SHARED STV_DEFAULT"
__nv_reservedSMEM_offset_0_alias:
	.zero		0
	.zero		64


//--------------------- .nv.constant0._Z9eleThreadPiS_S_i --------------------------
	.section	.nv.constant0._Z9eleThreadPiS_S_i,"a",@progbits
	.sectionflags	@""
	.align	4
.nv.constant0._Z9eleThreadPiS_S_i:
	.zero		924


//--------------------- .nv.constant0._Z9colThreadPiS_S_i --------------------------
	.section	.nv.constant0._Z9colThreadPiS_S_i,"a",@progbits
	.sectionflags	@""
	.align	4
.nv.constant0._Z9colThreadPiS_S_i:
	.zero		924


//--------------------- .nv.constant0._Z9rowThreadPiS_S_i --------------------------
	.section	.nv.constant0._Z9rowThreadPiS_S_i,"a",@progbits
	.sectionflags	@""
	.align	4
.nv.constant0._Z9rowThreadPiS_S_i:
	.zero		924


//--------------------- SYMBOLS --------------------------

	.type		.nv.reservedSmem.offset0,@object
	.size		.nv.reservedSmem.offset0,0x4
